//
// Generated by NVIDIA NVVM Compiler
//
// Compiler Build ID: CL-36424714
// Cuda compilation tools, release 13.0, V13.0.88
// Based on NVVM 20.0.0
//

.version 9.0
.target sm_100
.address_size 64

	// .globl	_Z18split_array_kernelILi1Ed6__halfEviPKT0_PT1_S5_S5_S5_S1_

.visible .entry _Z18split_array_kernelILi1Ed6__halfEviPKT0_PT1_S5_S5_S5_S1_(
	.param .u32 _Z18split_array_kernelILi1Ed6__halfEviPKT0_PT1_S5_S5_S5_S1__param_0,
	.param .u64 .ptr .align 1 _Z18split_array_kernelILi1Ed6__halfEviPKT0_PT1_S5_S5_S5_S1__param_1,
	.param .u64 .ptr .align 1 _Z18split_array_kernelILi1Ed6__halfEviPKT0_PT1_S5_S5_S5_S1__param_2,
	.param .u64 .ptr .align 1 _Z18split_array_kernelILi1Ed6__halfEviPKT0_PT1_S5_S5_S5_S1__param_3,
	.param .u64 .ptr .align 1 _Z18split_array_kernelILi1Ed6__halfEviPKT0_PT1_S5_S5_S5_S1__param_4,
	.param .u64 .ptr .align 1 _Z18split_array_kernelILi1Ed6__halfEviPKT0_PT1_S5_S5_S5_S1__param_5,
	.param .f64 _Z18split_array_kernelILi1Ed6__halfEviPKT0_PT1_S5_S5_S5_S1__param_6
)
{
	.reg .pred 	%p<2>;
	.reg .b16 	%rs<2>;
	.reg .b32 	%r<6>;
	.reg .b64 	%rd<9>;
	.reg .b64 	%fd<2>;

	ld.param.u32 	%r2, [_Z18split_array_kernelILi1Ed6__halfEviPKT0_PT1_S5_S5_S5_S1__param_0];
	ld.param.u64 	%rd1, [_Z18split_array_kernelILi1Ed6__halfEviPKT0_PT1_S5_S5_S5_S1__param_1];
	ld.param.u64 	%rd2, [_Z18split_array_kernelILi1Ed6__halfEviPKT0_PT1_S5_S5_S5_S1__param_2];
	mov.u32 	%r3, %ctaid.x;
	mov.u32 	%r4, %ntid.x;
	mov.u32 	%r5, %tid.x;
	mad.lo.s32 	%r1, %r3, %r4, %r5;
	setp.ge.s32 	%p1, %r1, %r2;
	@%p1 bra 	$L__BB0_2;
	cvta.to.global.u64 	%rd3, %rd1;
	cvta.to.global.u64 	%rd4, %rd2;
	mul.wide.s32 	%rd5, %r1, 8;
	add.s64 	%rd6, %rd3, %rd5;
	ld.global.nc.f64 	%fd1, [%rd6];
	mul.wide.s32 	%rd7, %r1, 2;
	add.s64 	%rd8, %rd4, %rd7;
	// begin inline asm
	{  cvt.rn.f16.f64 %rs1, %fd1;}

	// end inline asm
	st.global.u16 	[%rd8], %rs1;
$L__BB0_2:
	ret;

}
	// .globl	_Z18split_array_kernelILi2Ed6__halfEviPKT0_PT1_S5_S5_S5_S1_
.visible .entry _Z18split_array_kernelILi2Ed6__halfEviPKT0_PT1_S5_S5_S5_S1_(
	.param .u32 _Z18split_array_kernelILi2Ed6__halfEviPKT0_PT1_S5_S5_S5_S1__param_0,
	.param .u64 .ptr .align 1 _Z18split_array_kernelILi2Ed6__halfEviPKT0_PT1_S5_S5_S5_S1__param_1,
	.param .u64 .ptr .align 1 _Z18split_array_kernelILi2Ed6__halfEviPKT0_PT1_S5_S5_S5_S1__param_2,
	.param .u64 .ptr .align 1 _Z18split_array_kernelILi2Ed6__halfEviPKT0_PT1_S5_S5_S5_S1__param_3,
	.param .u64 .ptr .align 1 _Z18split_array_kernelILi2Ed6__halfEviPKT0_PT1_S5_S5_S5_S1__param_4,
	.param .u64 .ptr .align 1 _Z18split_array_kernelILi2Ed6__halfEviPKT0_PT1_S5_S5_S5_S1__param_5,
	.param .f64 _Z18split_array_kernelILi2Ed6__halfEviPKT0_PT1_S5_S5_S5_S1__param_6
)
{
	.reg .pred 	%p<2>;
	.reg .b16 	%rs<4>;
	.reg .b32 	%r<9>;
	.reg .b32 	%f<2>;
	.reg .b64 	%rd<12>;
	.reg .b64 	%fd<10>;

	ld.param.u32 	%r2, [_Z18split_array_kernelILi2Ed6__halfEviPKT0_PT1_S5_S5_S5_S1__param_0];
	ld.param.u64 	%rd1, [_Z18split_array_kernelILi2Ed6__halfEviPKT0_PT1_S5_S5_S5_S1__param_1];
	ld.param.u64 	%rd2, [_Z18split_array_kernelILi2Ed6__halfEviPKT0_PT1_S5_S5_S5_S1__param_2];
	ld.param.u64 	%rd3, [_Z18split_array_kernelILi2Ed6__halfEviPKT0_PT1_S5_S5_S5_S1__param_3];
	mov.u32 	%r3, %ctaid.x;
	mov.u32 	%r4, %ntid.x;
	mov.u32 	%r5, %tid.x;
	mad.lo.s32 	%r1, %r3, %r4, %r5;
	setp.ge.s32 	%p1, %r1, %r2;
	@%p1 bra 	$L__BB1_2;
	cvta.to.global.u64 	%rd4, %rd1;
	cvta.to.global.u64 	%rd5, %rd2;
	cvta.to.global.u64 	%rd6, %rd3;
	mul.wide.s32 	%rd7, %r1, 8;
	add.s64 	%rd8, %rd4, %rd7;
	ld.global.nc.f64 	%fd1, [%rd8];
	mul.wide.s32 	%rd9, %r1, 2;
	add.s64 	%rd10, %rd5, %rd9;
	add.s64 	%rd11, %rd6, %rd9;
	// begin inline asm
	{  cvt.rn.f16.f64 %rs1, %fd1;}

	// end inline asm
	st.global.u16 	[%rd10], %rs1;
	// begin inline asm
	{  cvt.f32.f16 %f1, %rs1;}

	// end inline asm
	cvt.f64.f32 	%fd3, %f1;
	sub.f64 	%fd4, %fd1, %fd3;
	mov.b32 	%r6, 1072693248;
	mov.b32 	%r7, 0;
	mov.b64 	%fd5, {%r7, %r6};
	mov.b32 	%r8, 1083179008;
	mov.b64 	%fd6, {%r7, %r8};
	mul.rn.f64 	%fd7, %fd4, %fd6;
	mul.rn.f64 	%fd8, %fd7, %fd5;
	mul.rn.f64 	%fd9, %fd8, %fd5;
	mul.rn.f64 	%fd2, %fd9, %fd5;
	// begin inline asm
	{  cvt.rn.f16.f64 %rs3, %fd2;}

	// end inline asm
	st.global.u16 	[%rd11], %rs3;
$L__BB1_2:
	ret;

}
	// .globl	_Z18split_array_kernelILi3Ed6__halfEviPKT0_PT1_S5_S5_S5_S1_
.visible .entry _Z18split_array_kernelILi3Ed6__halfEviPKT0_PT1_S5_S5_S5_S1_(
	.param .u32 _Z18split_array_kernelILi3Ed6__halfEviPKT0_PT1_S5_S5_S5_S1__param_0,
	.param .u64 .ptr .align 1 _Z18split_array_kernelILi3Ed6__halfEviPKT0_PT1_S5_S5_S5_S1__param_1,
	.param .u64 .ptr .align 1 _Z18split_array_kernelILi3Ed6__halfEviPKT0_PT1_S5_S5_S5_S1__param_2,
	.param .u64 .ptr .align 1 _Z18split_array_kernelILi3Ed6__halfEviPKT0_PT1_S5_S5_S5_S1__param_3,
	.param .u64 .ptr .align 1 _Z18split_array_kernelILi3Ed6__halfEviPKT0_PT1_S5_S5_S5_S1__param_4,
	.param .u64 .ptr .align 1 _Z18split_array_kernelILi3Ed6__halfEviPKT0_PT1_S5_S5_S5_S1__param_5,
	.param .f64 _Z18split_array_kernelILi3Ed6__halfEviPKT0_PT1_S5_S5_S5_S1__param_6
)
{
	.reg .pred 	%p<2>;
	.reg .b16 	%rs<6>;
	.reg .b32 	%r<9>;
	.reg .b32 	%f<3>;
	.reg .b64 	%rd<15>;
	.reg .b64 	%fd<16>;

	ld.param.u32 	%r2, [_Z18split_array_kernelILi3Ed6__halfEviPKT0_PT1_S5_S5_S5_S1__param_0];
	ld.param.u64 	%rd1, [_Z18split_array_kernelILi3Ed6__halfEviPKT0_PT1_S5_S5_S5_S1__param_1];
	ld.param.u64 	%rd2, [_Z18split_array_kernelILi3Ed6__halfEviPKT0_PT1_S5_S5_S5_S1__param_2];
	ld.param.u64 	%rd3, [_Z18split_array_kernelILi3Ed6__halfEviPKT0_PT1_S5_S5_S5_S1__param_3];
	ld.param.u64 	%rd4, [_Z18split_array_kernelILi3Ed6__halfEviPKT0_PT1_S5_S5_S5_S1__param_4];
	mov.u32 	%r3, %ctaid.x;
	mov.u32 	%r4, %ntid.x;
	mov.u32 	%r5, %tid.x;
	mad.lo.s32 	%r1, %r3, %r4, %r5;
	setp.ge.s32 	%p1, %r1, %r2;
	@%p1 bra 	$L__BB2_2;
	cvta.to.global.u64 	%rd5, %rd1;
	cvta.to.global.u64 	%rd6, %rd2;
	cvta.to.global.u64 	%rd7, %rd3;
	cvta.to.global.u64 	%rd8, %rd4;
	mul.wide.s32 	%rd9, %r1, 8;
	add.s64 	%rd10, %rd5, %rd9;
	ld.global.nc.f64 	%fd1, [%rd10];
	mul.wide.s32 	%rd11, %r1, 2;
	add.s64 	%rd12, %rd6, %rd11;
	add.s64 	%rd13, %rd7, %rd11;
	add.s64 	%rd14, %rd8, %rd11;
	// begin inline asm
	{  cvt.rn.f16.f64 %rs1, %fd1;}

	// end inline asm
	st.global.u16 	[%rd12], %rs1;
	// begin inline asm
	{  cvt.f32.f16 %f1, %rs1;}

	// end inline asm
	cvt.f64.f32 	%fd4, %f1;
	sub.f64 	%fd5, %fd1, %fd4;
	mov.b32 	%r6, 1072693248;
	mov.b32 	%r7, 0;
	mov.b64 	%fd6, {%r7, %r6};
	mov.b32 	%r8, 1083179008;
	mov.b64 	%fd7, {%r7, %r8};
	mul.rn.f64 	%fd8, %fd5, %fd7;
	mul.rn.f64 	%fd9, %fd8, %fd6;
	mul.rn.f64 	%fd10, %fd9, %fd6;
	mul.rn.f64 	%fd2, %fd10, %fd6;
	// begin inline asm
	{  cvt.rn.f16.f64 %rs3, %fd2;}

	// end inline asm
	st.global.u16 	[%rd13], %rs3;
	// begin inline asm
	{  cvt.f32.f16 %f2, %rs3;}

	// end inline asm
	cvt.f64.f32 	%fd11, %f2;
	sub.f64 	%fd12, %fd2, %fd11;
	mul.rn.f64 	%fd13, %fd12, %fd7;
	mul.rn.f64 	%fd14, %fd13, %fd6;
	mul.rn.f64 	%fd15, %fd14, %fd6;
	mul.rn.f64 	%fd3, %fd15, %fd6;
	// begin inline asm
	{  cvt.rn.f16.f64 %rs5, %fd3;}

	// end inline asm
	st.global.u16 	[%rd14], %rs5;
$L__BB2_2:
	ret;

}
	// .globl	_Z18split_array_kernelILi4Ed6__halfEviPKT0_PT1_S5_S5_S5_S1_
.visible .entry _Z18split_array_kernelILi4Ed6__halfEviPKT0_PT1_S5_S5_S5_S1_(
	.param .u32 _Z18split_array_kernelILi4Ed6__halfEviPKT0_PT1_S5_S5_S5_S1__param_0,
	.param .u64 .ptr .align 1 _Z18split_array_kernelILi4Ed6__halfEviPKT0_PT1_S5_S5_S5_S1__param_1,
	.param .u64 .ptr .align 1 _Z18split_array_kernelILi4Ed6__halfEviPKT0_PT1_S5_S5_S5_S1__param_2,
	.param .u64 .ptr .align 1 _Z18split_array_kernelILi4Ed6__halfEviPKT0_PT1_S5_S5_S5_S1__param_3,
	.param .u64 .ptr .align 1 _Z18split_array_kernelILi4Ed6__halfEviPKT0_PT1_S5_S5_S5_S1__param_4,
	.param .u64 .ptr .align 1 _Z18split_array_kernelILi4Ed6__halfEviPKT0_PT1_S5_S5_S5_S1__param_5,
	.param .f64 _Z18split_array_kernelILi4Ed6__halfEviPKT0_PT1_S5_S5_S5_S1__param_6
)
{
	.reg .pred 	%p<2>;
	.reg .b16 	%rs<8>;
	.reg .b32 	%r<9>;
	.reg .b32 	%f<4>;
	.reg .b64 	%rd<18>;
	.reg .b64 	%fd<22>;

	ld.param.u32 	%r2, [_Z18split_array_kernelILi4Ed6__halfEviPKT0_PT1_S5_S5_S5_S1__param_0];
	ld.param.u64 	%rd1, [_Z18split_array_kernelILi4Ed6__halfEviPKT0_PT1_S5_S5_S5_S1__param_1];
	ld.param.u64 	%rd2, [_Z18split_array_kernelILi4Ed6__halfEviPKT0_PT1_S5_S5_S5_S1__param_2];
	ld.param.u64 	%rd3, [_Z18split_array_kernelILi4Ed6__halfEviPKT0_PT1_S5_S5_S5_S1__param_3];
	ld.param.u64 	%rd4, [_Z18split_array_kernelILi4Ed6__halfEviPKT0_PT1_S5_S5_S5_S1__param_4];
	ld.param.u64 	%rd5, [_Z18split_array_kernelILi4Ed6__halfEviPKT0_PT1_S5_S5_S5_S1__param_5];
	mov.u32 	%r3, %ctaid.x;
	mov.u32 	%r4, %ntid.x;
	mov.u32 	%r5, %tid.x;
	mad.lo.s32 	%r1, %r3, %r4, %r5;
	setp.ge.s32 	%p1, %r1, %r2;
	@%p1 bra 	$L__BB3_2;
	cvta.to.global.u64 	%rd6, %rd1;
	cvta.to.global.u64 	%rd7, %rd2;
	cvta.to.global.u64 	%rd8, %rd3;
	cvta.to.global.u64 	%rd9, %rd4;
	cvta.to.global.u64 	%rd10, %rd5;
	mul.wide.s32 	%rd11, %r1, 8;
	add.s64 	%rd12, %rd6, %rd11;
	ld.global.nc.f64 	%fd1, [%rd12];
	mul.wide.s32 	%rd13, %r1, 2;
	add.s64 	%rd14, %rd7, %rd13;
	add.s64 	%rd15, %rd8, %rd13;
	add.s64 	%rd16, %rd9, %rd13;
	add.s64 	%rd17, %rd10, %rd13;
	// begin inline asm
	{  cvt.rn.f16.f64 %rs1, %fd1;}

	// end inline asm
	st.global.u16 	[%rd14], %rs1;
	// begin inline asm
	{  cvt.f32.f16 %f1, %rs1;}

	// end inline asm
	cvt.f64.f32 	%fd5, %f1;
	sub.f64 	%fd6, %fd1, %fd5;
	mov.b32 	%r6, 1072693248;
	mov.b32 	%r7, 0;
	mov.b64 	%fd7, {%r7, %r6};
	mov.b32 	%r8, 1083179008;
	mov.b64 	%fd8, {%r7, %r8};
	mul.rn.f64 	%fd9, %fd6, %fd8;
	mul.rn.f64 	%fd10, %fd9, %fd7;
	mul.rn.f64 	%fd11, %fd10, %fd7;
	mul.rn.f64 	%fd2, %fd11, %fd7;
	// begin inline asm
	{  cvt.rn.f16.f64 %rs3, %fd2;}

	// end inline asm
	st.global.u16 	[%rd15], %rs3;
	// begin inline asm
	{  cvt.f32.f16 %f2, %rs3;}

	// end inline asm
	cvt.f64.f32 	%fd12, %f2;
	sub.f64 	%fd13, %fd2, %fd12;
	mul.rn.f64 	%fd14, %fd13, %fd8;
	mul.rn.f64 	%fd15, %fd14, %fd7;
	mul.rn.f64 	%fd16, %fd15, %fd7;
	mul.rn.f64 	%fd3, %fd16, %fd7;
	// begin inline asm
	{  cvt.rn.f16.f64 %rs5, %fd3;}

	// end inline asm
	st.global.u16 	[%rd16], %rs5;
	// begin inline asm
	{  cvt.f32.f16 %f3, %rs5;}

	// end inline asm
	cvt.f64.f32 	%fd17, %f3;
	sub.f64 	%fd18, %fd3, %fd17;
	mul.rn.f64 	%fd19, %fd18, %fd8;
	mul.rn.f64 	%fd20, %fd19, %fd7;
	mul.rn.f64 	%fd21, %fd20, %fd7;
	mul.rn.f64 	%fd4, %fd21, %fd7;
	// begin inline asm
	{  cvt.rn.f16.f64 %rs7, %fd4;}

	// end inline asm
	st.global.u16 	[%rd17], %rs7;
$L__BB3_2:
	ret;

}
	// .globl	_Z22sum_split_array_kernelILi1E6__halfdEviPT1_PT0_S4_S4_S4_S1_
.visible .entry _Z22sum_split_array_kernelILi1E6__halfdEviPT1_PT0_S4_S4_S4_S1_(
	.param .u32 _Z22sum_split_array_kernelILi1E6__halfdEviPT1_PT0_S4_S4_S4_S1__param_0,
	.param .u64 .ptr .align 1 _Z22sum_split_array_kernelILi1E6__halfdEviPT1_PT0_S4_S4_S4_S1__param_1,
	.param .u64 .ptr .align 1 _Z22sum_split_array_kernelILi1E6__halfdEviPT1_PT0_S4_S4_S4_S1__param_2,
	.param .u64 .ptr .align 1 _Z22sum_split_array_kernelILi1E6__halfdEviPT1_PT0_S4_S4_S4_S1__param_3,
	.param .u64 .ptr .align 1 _Z22sum_split_array_kernelILi1E6__halfdEviPT1_PT0_S4_S4_S4_S1__param_4,
	.param .u64 .ptr .align 1 _Z22sum_split_array_kernelILi1E6__halfdEviPT1_PT0_S4_S4_S4_S1__param_5,
	.param .f64 _Z22sum_split_array_kernelILi1E6__halfdEviPT1_PT0_S4_S4_S4_S1__param_6
)
{
	.reg .pred 	%p<2>;
	.reg .b16 	%rs<2>;
	.reg .b32 	%r<6>;
	.reg .b32 	%f<2>;
	.reg .b64 	%rd<9>;
	.reg .b64 	%fd<3>;

	ld.param.u32 	%r2, [_Z22sum_split_array_kernelILi1E6__halfdEviPT1_PT0_S4_S4_S4_S1__param_0];
	ld.param.u64 	%rd1, [_Z22sum_split_array_kernelILi1E6__halfdEviPT1_PT0_S4_S4_S4_S1__param_1];
	ld.param.u64 	%rd2, [_Z22sum_split_array_kernelILi1E6__halfdEviPT1_PT0_S4_S4_S4_S1__param_2];
	mov.u32 	%r3, %ctaid.x;
	mov.u32 	%r4, %ntid.x;
	mov.u32 	%r5, %tid.x;
	mad.lo.s32 	%r1, %r3, %r4, %r5;
	setp.ge.s32 	%p1, %r1, %r2;
	@%p1 bra 	$L__BB4_2;
	cvta.to.global.u64 	%rd3, %rd2;
	cvta.to.global.u64 	%rd4, %rd1;
	mul.wide.s32 	%rd5, %r1, 2;
	add.s64 	%rd6, %rd3, %rd5;
	ld.global.nc.u16 	%rs1, [%rd6];
	// begin inline asm
	{  cvt.f32.f16 %f1, %rs1;}

	// end inline asm
	cvt.f64.f32 	%fd1, %f1;
	add.f64 	%fd2, %fd1, 0d0000000000000000;
	mul.wide.s32 	%rd7, %r1, 8;
	add.s64 	%rd8, %rd4, %rd7;
	st.global.f64 	[%rd8], %fd2;
$L__BB4_2:
	ret;

}
	// .globl	_Z22sum_split_array_kernelILi2E6__halfdEviPT1_PT0_S4_S4_S4_S1_
.visible .entry _Z22sum_split_array_kernelILi2E6__halfdEviPT1_PT0_S4_S4_S4_S1_(
	.param .u32 _Z22sum_split_array_kernelILi2E6__halfdEviPT1_PT0_S4_S4_S4_S1__param_0,
	.param .u64 .ptr .align 1 _Z22sum_split_array_kernelILi2E6__halfdEviPT1_PT0_S4_S4_S4_S1__param_1,
	.param .u64 .ptr .align 1 _Z22sum_split_array_kernelILi2E6__halfdEviPT1_PT0_S4_S4_S4_S1__param_2,
	.param .u64 .ptr .align 1 _Z22sum_split_array_kernelILi2E6__halfdEviPT1_PT0_S4_S4_S4_S1__param_3,
	.param .u64 .ptr .align 1 _Z22sum_split_array_kernelILi2E6__halfdEviPT1_PT0_S4_S4_S4_S1__param_4,
	.param .u64 .ptr .align 1 _Z22sum_split_array_kernelILi2E6__halfdEviPT1_PT0_S4_S4_S4_S1__param_5,
	.param .f64 _Z22sum_split_array_kernelILi2E6__halfdEviPT1_PT0_S4_S4_S4_S1__param_6
)
{
	.reg .pred 	%p<3>;
	.reg .b16 	%rs<3>;
	.reg .b32 	%r<6>;
	.reg .b32 	%f<3>;
	.reg .b64 	%rd<12>;
	.reg .b64 	%fd<7>;

	ld.param.u32 	%r2, [_Z22sum_split_array_kernelILi2E6__halfdEviPT1_PT0_S4_S4_S4_S1__param_0];
	ld.param.u64 	%rd1, [_Z22sum_split_array_kernelILi2E6__halfdEviPT1_PT0_S4_S4_S4_S1__param_1];
	ld.param.u64 	%rd2, [_Z22sum_split_array_kernelILi2E6__halfdEviPT1_PT0_S4_S4_S4_S1__param_2];
	ld.param.u64 	%rd3, [_Z22sum_split_array_kernelILi2E6__halfdEviPT1_PT0_S4_S4_S4_S1__param_3];
	ld.param.f64 	%fd1, [_Z22sum_split_array_kernelILi2E6__halfdEviPT1_PT0_S4_S4_S4_S1__param_6];
	mov.u32 	%r3, %ctaid.x;
	mov.u32 	%r4, %ntid.x;
	mov.u32 	%r5, %tid.x;
	mad.lo.s32 	%r1, %r3, %r4, %r5;
	setp.ge.s32 	%p1, %r1, %r2;
	@%p1 bra 	$L__BB5_2;
	cvta.to.global.u64 	%rd4, %rd2;
	cvta.to.global.u64 	%rd5, %rd3;
	cvta.to.global.u64 	%rd6, %rd1;
	mul.wide.s32 	%rd7, %r1, 2;
	add.s64 	%rd8, %rd4, %rd7;
	ld.global.nc.u16 	%rs1, [%rd8];
	// begin inline asm
	{  cvt.f32.f16 %f1, %rs1;}

	// end inline asm
	cvt.f64.f32 	%fd2, %f1;
	add.f64 	%fd3, %fd2, 0d0000000000000000;
	add.s64 	%rd9, %rd5, %rd7;
	ld.global.nc.u16 	%rs2, [%rd9];
	// begin inline asm
	{  cvt.f32.f16 %f2, %rs2;}

	// end inline asm
	cvt.f64.f32 	%fd4, %f2;
	setp.eq.f64 	%p2, %fd1, 0d3FF0000000000000;
	selp.f64 	%fd5, 0d3F50000000000000, %fd1, %p2;
	fma.rn.f64 	%fd6, %fd5, %fd4, %fd3;
	mul.wide.s32 	%rd10, %r1, 8;
	add.s64 	%rd11, %rd6, %rd10;
	st.global.f64 	[%rd11], %fd6;
$L__BB5_2:
	ret;

}
	// .globl	_Z22sum_split_array_kernelILi3E6__halfdEviPT1_PT0_S4_S4_S4_S1_
.visible .entry _Z22sum_split_array_kernelILi3E6__halfdEviPT1_PT0_S4_S4_S4_S1_(
	.param .u32 _Z22sum_split_array_kernelILi3E6__halfdEviPT1_PT0_S4_S4_S4_S1__param_0,
	.param .u64 .ptr .align 1 _Z22sum_split_array_kernelILi3E6__halfdEviPT1_PT0_S4_S4_S4_S1__param_1,
	.param .u64 .ptr .align 1 _Z22sum_split_array_kernelILi3E6__halfdEviPT1_PT0_S4_S4_S4_S1__param_2,
	.param .u64 .ptr .align 1 _Z22sum_split_array_kernelILi3E6__halfdEviPT1_PT0_S4_S4_S4_S1__param_3,
	.param .u64 .ptr .align 1 _Z22sum_split_array_kernelILi3E6__halfdEviPT1_PT0_S4_S4_S4_S1__param_4,
	.param .u64 .ptr .align 1 _Z22sum_split_array_kernelILi3E6__halfdEviPT1_PT0_S4_S4_S4_S1__param_5,
	.param .f64 _Z22sum_split_array_kernelILi3E6__halfdEviPT1_PT0_S4_S4_S4_S1__param_6
)
{
	.reg .pred 	%p<3>;
	.reg .b16 	%rs<4>;
	.reg .b32 	%r<6>;
	.reg .b32 	%f<4>;
	.reg .b64 	%rd<15>;
	.reg .b64 	%fd<10>;

	ld.param.u32 	%r2, [_Z22sum_split_array_kernelILi3E6__halfdEviPT1_PT0_S4_S4_S4_S1__param_0];
	ld.param.u64 	%rd1, [_Z22sum_split_array_kernelILi3E6__halfdEviPT1_PT0_S4_S4_S4_S1__param_1];
	ld.param.u64 	%rd2, [_Z22sum_split_array_kernelILi3E6__halfdEviPT1_PT0_S4_S4_S4_S1__param_2];
	ld.param.u64 	%rd3, [_Z22sum_split_array_kernelILi3E6__halfdEviPT1_PT0_S4_S4_S4_S1__param_3];
	ld.param.u64 	%rd4, [_Z22sum_split_array_kernelILi3E6__halfdEviPT1_PT0_S4_S4_S4_S1__param_4];
	ld.param.f64 	%fd1, [_Z22sum_split_array_kernelILi3E6__halfdEviPT1_PT0_S4_S4_S4_S1__param_6];
	mov.u32 	%r3, %ctaid.x;
	mov.u32 	%r4, %ntid.x;
	mov.u32 	%r5, %tid.x;
	mad.lo.s32 	%r1, %r3, %r4, %r5;
	setp.ge.s32 	%p1, %r1, %r2;
	@%p1 bra 	$L__BB6_2;
	setp.eq.f64 	%p2, %fd1, 0d3FF0000000000000;
	selp.f64 	%fd2, 0d3F50000000000000, %fd1, %p2;
	cvta.to.global.u64 	%rd5, %rd2;
	cvta.to.global.u64 	%rd6, %rd3;
	cvta.to.global.u64 	%rd7, %rd4;
	cvta.to.global.u64 	%rd8, %rd1;
	mul.wide.s32 	%rd9, %r1, 2;
	add.s64 	%rd10, %rd5, %rd9;
	ld.global.nc.u16 	%rs1, [%rd10];
	// begin inline asm
	{  cvt.f32.f16 %f1, %rs1;}

	// end inline asm
	cvt.f64.f32 	%fd3, %f1;
	add.f64 	%fd4, %fd3, 0d0000000000000000;
	add.s64 	%rd11, %rd6, %rd9;
	ld.global.nc.u16 	%rs2, [%rd11];
	// begin inline asm
	{  cvt.f32.f16 %f2, %rs2;}

	// end inline asm
	cvt.f64.f32 	%fd5, %f2;
	fma.rn.f64 	%fd6, %fd2, %fd5, %fd4;
	mul.f64 	%fd7, %fd2, %fd2;
	add.s64 	%rd12, %rd7, %rd9;
	ld.global.nc.u16 	%rs3, [%rd12];
	// begin inline asm
	{  cvt.f32.f16 %f3, %rs3;}

	// end inline asm
	cvt.f64.f32 	%fd8, %f3;
	fma.rn.f64 	%fd9, %fd7, %fd8, %fd6;
	mul.wide.s32 	%rd13, %r1, 8;
	add.s64 	%rd14, %rd8, %rd13;
	st.global.f64 	[%rd14], %fd9;
$L__BB6_2:
	ret;

}
	// .globl	_Z22sum_split_array_kernelILi4E6__halfdEviPT1_PT0_S4_S4_S4_S1_
.visible .entry _Z22sum_split_array_kernelILi4E6__halfdEviPT1_PT0_S4_S4_S4_S1_(
	.param .u32 _Z22sum_split_array_kernelILi4E6__halfdEviPT1_PT0_S4_S4_S4_S1__param_0,
	.param .u64 .ptr .align 1 _Z22sum_split_array_kernelILi4E6__halfdEviPT1_PT0_S4_S4_S4_S1__param_1,
	.param .u64 .ptr .align 1 _Z22sum_split_array_kernelILi4E6__halfdEviPT1_PT0_S4_S4_S4_S1__param_2,
	.param .u64 .ptr .align 1 _Z22sum_split_array_kernelILi4E6__halfdEviPT1_PT0_S4_S4_S4_S1__param_3,
	.param .u64 .ptr .align 1 _Z22sum_split_array_kernelILi4E6__halfdEviPT1_PT0_S4_S4_S4_S1__param_4,
	.param .u64 .ptr .align 1 _Z22sum_split_array_kernelILi4E6__halfdEviPT1_PT0_S4_S4_S4_S1__param_5,
	.param .f64 _Z22sum_split_array_kernelILi4E6__halfdEviPT1_PT0_S4_S4_S4_S1__param_6
)
{
	.reg .pred 	%p<3>;
	.reg .b16 	%rs<5>;
	.reg .b32 	%r<6>;
	.reg .b32 	%f<5>;
	.reg .b64 	%rd<18>;
	.reg .b64 	%fd<13>;

	ld.param.u32 	%r2, [_Z22sum_split_array_kernelILi4E6__halfdEviPT1_PT0_S4_S4_S4_S1__param_0];
	ld.param.u64 	%rd1, [_Z22sum_split_array_kernelILi4E6__halfdEviPT1_PT0_S4_S4_S4_S1__param_1];
	ld.param.u64 	%rd2, [_Z22sum_split_array_kernelILi4E6__halfdEviPT1_PT0_S4_S4_S4_S1__param_2];
	ld.param.u64 	%rd3, [_Z22sum_split_array_kernelILi4E6__halfdEviPT1_PT0_S4_S4_S4_S1__param_3];
	ld.param.u64 	%rd4, [_Z22sum_split_array_kernelILi4E6__halfdEviPT1_PT0_S4_S4_S4_S1__param_4];
	ld.param.u64 	%rd5, [_Z22sum_split_array_kernelILi4E6__halfdEviPT1_PT0_S4_S4_S4_S1__param_5];
	ld.param.f64 	%fd1, [_Z22sum_split_array_kernelILi4E6__halfdEviPT1_PT0_S4_S4_S4_S1__param_6];
	mov.u32 	%r3, %ctaid.x;
	mov.u32 	%r4, %ntid.x;
	mov.u32 	%r5, %tid.x;
	mad.lo.s32 	%r1, %r3, %r4, %r5;
	setp.ge.s32 	%p1, %r1, %r2;
	@%p1 bra 	$L__BB7_2;
	setp.eq.f64 	%p2, %fd1, 0d3FF0000000000000;
	selp.f64 	%fd2, 0d3F50000000000000, %fd1, %p2;
	cvta.to.global.u64 	%rd6, %rd2;
	cvta.to.global.u64 	%rd7, %rd3;
	cvta.to.global.u64 	%rd8, %rd4;
	cvta.to.global.u64 	%rd9, %rd5;
	cvta.to.global.u64 	%rd10, %rd1;
	mul.wide.s32 	%rd11, %r1, 2;
	add.s64 	%rd12, %rd6, %rd11;
	ld.global.nc.u16 	%rs1, [%rd12];
	// begin inline asm
	{  cvt.f32.f16 %f1, %rs1;}

	// end inline asm
	cvt.f64.f32 	%fd3, %f1;
	add.f64 	%fd4, %fd3, 0d0000000000000000;
	add.s64 	%rd13, %rd7, %rd11;
	ld.global.nc.u16 	%rs2, [%rd13];
	// begin inline asm
	{  cvt.f32.f16 %f2, %rs2;}

	// end inline asm
	cvt.f64.f32 	%fd5, %f2;
	fma.rn.f64 	%fd6, %fd2, %fd5, %fd4;
	mul.f64 	%fd7, %fd2, %fd2;
	add.s64 	%rd14, %rd8, %rd11;
	ld.global.nc.u16 	%rs3, [%rd14];
	// begin inline asm
	{  cvt.f32.f16 %f3, %rs3;}

	// end inline asm
	cvt.f64.f32 	%fd8, %f3;
	fma.rn.f64 	%fd9, %fd7, %fd8, %fd6;
	mul.f64 	%fd10, %fd2, %fd7;
	add.s64 	%rd15, %rd9, %rd11;
	ld.global.nc.u16 	%rs4, [%rd15];
	// begin inline asm
	{  cvt.f32.f16 %f4, %rs4;}

	// end inline asm
	cvt.f64.f32 	%fd11, %f4;
	fma.rn.f64 	%fd12, %fd10, %fd11, %fd9;
	mul.wide.s32 	%rd16, %r1, 8;
	add.s64 	%rd17, %rd10, %rd16;
	st.global.f64 	[%rd17], %fd12;
$L__BB7_2:
	ret;

}
	// .globl	_Z22sum_split_array_kernelILi1EfdEviPT1_PT0_S3_S3_S3_S0_
.visible .entry _Z22sum_split_array_kernelILi1EfdEviPT1_PT0_S3_S3_S3_S0_(
	.param .u32 _Z22sum_split_array_kernelILi1EfdEviPT1_PT0_S3_S3_S3_S0__param_0,
	.param .u64 .ptr .align 1 _Z22sum_split_array_kernelILi1EfdEviPT1_PT0_S3_S3_S3_S0__param_1,
	.param .u64 .ptr .align 1 _Z22sum_split_array_kernelILi1EfdEviPT1_PT0_S3_S3_S3_S0__param_2,
	.param .u64 .ptr .align 1 _Z22sum_split_array_kernelILi1EfdEviPT1_PT0_S3_S3_S3_S0__param_3,
	.param .u64 .ptr .align 1 _Z22sum_split_array_kernelILi1EfdEviPT1_PT0_S3_S3_S3_S0__param_4,
	.param .u64 .ptr .align 1 _Z22sum_split_array_kernelILi1EfdEviPT1_PT0_S3_S3_S3_S0__param_5,
	.param .f64 _Z22sum_split_array_kernelILi1EfdEviPT1_PT0_S3_S3_S3_S0__param_6
)
{
	.reg .pred 	%p<2>;
	.reg .b32 	%r<6>;
	.reg .b32 	%f<2>;
	.reg .b64 	%rd<9>;
	.reg .b64 	%fd<3>;

	ld.param.u32 	%r2, [_Z22sum_split_array_kernelILi1EfdEviPT1_PT0_S3_S3_S3_S0__param_0];
	ld.param.u64 	%rd1, [_Z22sum_split_array_kernelILi1EfdEviPT1_PT0_S3_S3_S3_S0__param_1];
	ld.param.u64 	%rd2, [_Z22sum_split_array_kernelILi1EfdEviPT1_PT0_S3_S3_S3_S0__param_2];
	mov.u32 	%r3, %ctaid.x;
	mov.u32 	%r4, %ntid.x;
	mov.u32 	%r5, %tid.x;
	mad.lo.s32 	%r1, %r3, %r4, %r5;
	setp.ge.s32 	%p1, %r1, %r2;
	@%p1 bra 	$L__BB8_2;
	cvta.to.global.u64 	%rd3, %rd2;
	cvta.to.global.u64 	%rd4, %rd1;
	mul.wide.s32 	%rd5, %r1, 4;
	add.s64 	%rd6, %rd3, %rd5;
	ld.global.nc.f32 	%f1, [%rd6];
	cvt.f64.f32 	%fd1, %f1;
	add.f64 	%fd2, %fd1, 0d0000000000000000;
	mul.wide.s32 	%rd7, %r1, 8;
	add.s64 	%rd8, %rd4, %rd7;
	st.global.f64 	[%rd8], %fd2;
$L__BB8_2:
	ret;

}
	// .globl	_Z22sum_split_array_kernelILi2EfdEviPT1_PT0_S3_S3_S3_S0_
.visible .entry _Z22sum_split_array_kernelILi2EfdEviPT1_PT0_S3_S3_S3_S0_(
	.param .u32 _Z22sum_split_array_kernelILi2EfdEviPT1_PT0_S3_S3_S3_S0__param_0,
	.param .u64 .ptr .align 1 _Z22sum_split_array_kernelILi2EfdEviPT1_PT0_S3_S3_S3_S0__param_1,
	.param .u64 .ptr .align 1 _Z22sum_split_array_kernelILi2EfdEviPT1_PT0_S3_S3_S3_S0__param_2,
	.param .u64 .ptr .align 1 _Z22sum_split_array_kernelILi2EfdEviPT1_PT0_S3_S3_S3_S0__param_3,
	.param .u64 .ptr .align 1 _Z22sum_split_array_kernelILi2EfdEviPT1_PT0_S3_S3_S3_S0__param_4,
	.param .u64 .ptr .align 1 _Z22sum_split_array_kernelILi2EfdEviPT1_PT0_S3_S3_S3_S0__param_5,
	.param .f64 _Z22sum_split_array_kernelILi2EfdEviPT1_PT0_S3_S3_S3_S0__param_6
)
{
	.reg .pred 	%p<3>;
	.reg .b32 	%r<6>;
	.reg .b32 	%f<3>;
	.reg .b64 	%rd<12>;
	.reg .b64 	%fd<7>;

	ld.param.u32 	%r2, [_Z22sum_split_array_kernelILi2EfdEviPT1_PT0_S3_S3_S3_S0__param_0];
	ld.param.u64 	%rd1, [_Z22sum_split_array_kernelILi2EfdEviPT1_PT0_S3_S3_S3_S0__param_1];
	ld.param.u64 	%rd2, [_Z22sum_split_array_kernelILi2EfdEviPT1_PT0_S3_S3_S3_S0__param_2];
	ld.param.u64 	%rd3, [_Z22sum_split_array_kernelILi2EfdEviPT1_PT0_S3_S3_S3_S0__param_3];
	ld.param.f64 	%fd1, [_Z22sum_split_array_kernelILi2EfdEviPT1_PT0_S3_S3_S3_S0__param_6];
	mov.u32 	%r3, %ctaid.x;
	mov.u32 	%r4, %ntid.x;
	mov.u32 	%r5, %tid.x;
	mad.lo.s32 	%r1, %r3, %r4, %r5;
	setp.ge.s32 	%p1, %r1, %r2;
	@%p1 bra 	$L__BB9_2;
	cvta.to.global.u64 	%rd4, %rd2;
	cvta.to.global.u64 	%rd5, %rd3;
	cvta.to.global.u64 	%rd6, %rd1;
	mul.wide.s32 	%rd7, %r1, 4;
	add.s64 	%rd8, %rd4, %rd7;
	ld.global.nc.f32 	%f1, [%rd8];
	cvt.f64.f32 	%fd2, %f1;
	add.f64 	%fd3, %fd2, 0d0000000000000000;
	add.s64 	%rd9, %rd5, %rd7;
	ld.global.nc.f32 	%f2, [%rd9];
	cvt.f64.f32 	%fd4, %f2;
	setp.eq.f64 	%p2, %fd1, 0d3FF0000000000000;
	selp.f64 	%fd5, 0d3E70000000000000, %fd1, %p2;
	fma.rn.f64 	%fd6, %fd5, %fd4, %fd3;
	mul.wide.s32 	%rd10, %r1, 8;
	add.s64 	%rd11, %rd6, %rd10;
	st.global.f64 	[%rd11], %fd6;
$L__BB9_2:
	ret;

}
	// .globl	_Z22sum_split_array_kernelILi3EfdEviPT1_PT0_S3_S3_S3_S0_
.visible .entry _Z22sum_split_array_kernelILi3EfdEviPT1_PT0_S3_S3_S3_S0_(
	.param .u32 _Z22sum_split_array_kernelILi3EfdEviPT1_PT0_S3_S3_S3_S0__param_0,
	.param .u64 .ptr .align 1 _Z22sum_split_array_kernelILi3EfdEviPT1_PT0_S3_S3_S3_S0__param_1,
	.param .u64 .ptr .align 1 _Z22sum_split_array_kernelILi3EfdEviPT1_PT0_S3_S3_S3_S0__param_2,
	.param .u64 .ptr .align 1 _Z22sum_split_array_kernelILi3EfdEviPT1_PT0_S3_S3_S3_S0__param_3,
	.param .u64 .ptr .align 1 _Z22sum_split_array_kernelILi3EfdEviPT1_PT0_S3_S3_S3_S0__param_4,
	.param .u64 .ptr .align 1 _Z22sum_split_array_kernelILi3EfdEviPT1_PT0_S3_S3_S3_S0__param_5,
	.param .f64 _Z22sum_split_array_kernelILi3EfdEviPT1_PT0_S3_S3_S3_S0__param_6
)
{
	.reg .pred 	%p<3>;
	.reg .b32 	%r<6>;
	.reg .b32 	%f<4>;
	.reg .b64 	%rd<15>;
	.reg .b64 	%fd<10>;

	ld.param.u32 	%r2, [_Z22sum_split_array_kernelILi3EfdEviPT1_PT0_S3_S3_S3_S0__param_0];
	ld.param.u64 	%rd1, [_Z22sum_split_array_kernelILi3EfdEviPT1_PT0_S3_S3_S3_S0__param_1];
	ld.param.u64 	%rd2, [_Z22sum_split_array_kernelILi3EfdEviPT1_PT0_S3_S3_S3_S0__param_2];
	ld.param.u64 	%rd3, [_Z22sum_split_array_kernelILi3EfdEviPT1_PT0_S3_S3_S3_S0__param_3];
	ld.param.u64 	%rd4, [_Z22sum_split_array_kernelILi3EfdEviPT1_PT0_S3_S3_S3_S0__param_4];
	ld.param.f64 	%fd1, [_Z22sum_split_array_kernelILi3EfdEviPT1_PT0_S3_S3_S3_S0__param_6];
	mov.u32 	%r3, %ctaid.x;
	mov.u32 	%r4, %ntid.x;
	mov.u32 	%r5, %tid.x;
	mad.lo.s32 	%r1, %r3, %r4, %r5;
	setp.ge.s32 	%p1, %r1, %r2;
	@%p1 bra 	$L__BB10_2;
	setp.eq.f64 	%p2, %fd1, 0d3FF0000000000000;
	selp.f64 	%fd2, 0d3E70000000000000, %fd1, %p2;
	cvta.to.global.u64 	%rd5, %rd2;
	cvta.to.global.u64 	%rd6, %rd3;
	cvta.to.global.u64 	%rd7, %rd4;
	cvta.to.global.u64 	%rd8, %rd1;
	mul.wide.s32 	%rd9, %r1, 4;
	add.s64 	%rd10, %rd5, %rd9;
	ld.global.nc.f32 	%f1, [%rd10];
	cvt.f64.f32 	%fd3, %f1;
	add.f64 	%fd4, %fd3, 0d0000000000000000;
	add.s64 	%rd11, %rd6, %rd9;
	ld.global.nc.f32 	%f2, [%rd11];
	cvt.f64.f32 	%fd5, %f2;
	fma.rn.f64 	%fd6, %fd2, %fd5, %fd4;
	mul.f64 	%fd7, %fd2, %fd2;
	add.s64 	%rd12, %rd7, %rd9;
	ld.global.nc.f32 	%f3, [%rd12];
	cvt.f64.f32 	%fd8, %f3;
	fma.rn.f64 	%fd9, %fd7, %fd8, %fd6;
	mul.wide.s32 	%rd13, %r1, 8;
	add.s64 	%rd14, %rd8, %rd13;
	st.global.f64 	[%rd14], %fd9;
$L__BB10_2:
	ret;

}
	// .globl	_Z22sum_split_array_kernelILi4EfdEviPT1_PT0_S3_S3_S3_S0_
.visible .entry _Z22sum_split_array_kernelILi4EfdEviPT1_PT0_S3_S3_S3_S0_(
	.param .u32 _Z22sum_split_array_kernelILi4EfdEviPT1_PT0_S3_S3_S3_S0__param_0,
	.param .u64 .ptr .align 1 _Z22sum_split_array_kernelILi4EfdEviPT1_PT0_S3_S3_S3_S0__param_1,
	.param .u64 .ptr .align 1 _Z22sum_split_array_kernelILi4EfdEviPT1_PT0_S3_S3_S3_S0__param_2,
	.param .u64 .ptr .align 1 _Z22sum_split_array_kernelILi4EfdEviPT1_PT0_S3_S3_S3_S0__param_3,
	.param .u64 .ptr .align 1 _Z22sum_split_array_kernelILi4EfdEviPT1_PT0_S3_S3_S3_S0__param_4,
	.param .u64 .ptr .align 1 _Z22sum_split_array_kernelILi4EfdEviPT1_PT0_S3_S3_S3_S0__param_5,
	.param .f64 _Z22sum_split_array_kernelILi4EfdEviPT1_PT0_S3_S3_S3_S0__param_6
)
{
	.reg .pred 	%p<3>;
	.reg .b32 	%r<6>;
	.reg .b32 	%f<5>;
	.reg .b64 	%rd<18>;
	.reg .b64 	%fd<13>;

	ld.param.u32 	%r2, [_Z22sum_split_array_kernelILi4EfdEviPT1_PT0_S3_S3_S3_S0__param_0];
	ld.param.u64 	%rd1, [_Z22sum_split_array_kernelILi4EfdEviPT1_PT0_S3_S3_S3_S0__param_1];
	ld.param.u64 	%rd2, [_Z22sum_split_array_kernelILi4EfdEviPT1_PT0_S3_S3_S3_S0__param_2];
	ld.param.u64 	%rd3, [_Z22sum_split_array_kernelILi4EfdEviPT1_PT0_S3_S3_S3_S0__param_3];
	ld.param.u64 	%rd4, [_Z22sum_split_array_kernelILi4EfdEviPT1_PT0_S3_S3_S3_S0__param_4];
	ld.param.u64 	%rd5, [_Z22sum_split_array_kernelILi4EfdEviPT1_PT0_S3_S3_S3_S0__param_5];
	ld.param.f64 	%fd1, [_Z22sum_split_array_kernelILi4EfdEviPT1_PT0_S3_S3_S3_S0__param_6];
	mov.u32 	%r3, %ctaid.x;
	mov.u32 	%r4, %ntid.x;
	mov.u32 	%r5, %tid.x;
	mad.lo.s32 	%r1, %r3, %r4, %r5;
	setp.ge.s32 	%p1, %r1, %r2;
	@%p1 bra 	$L__BB11_2;
	setp.eq.f64 	%p2, %fd1, 0d3FF0000000000000;
	selp.f64 	%fd2, 0d3E70000000000000, %fd1, %p2;
	cvta.to.global.u64 	%rd6, %rd2;
	cvta.to.global.u64 	%rd7, %rd3;
	cvta.to.global.u64 	%rd8, %rd4;
	cvta.to.global.u64 	%rd9, %rd5;
	cvta.to.global.u64 	%rd10, %rd1;
	mul.wide.s32 	%rd11, %r1, 4;
	add.s64 	%rd12, %rd6, %rd11;
	ld.global.nc.f32 	%f1, [%rd12];
	cvt.f64.f32 	%fd3, %f1;
	add.f64 	%fd4, %fd3, 0d0000000000000000;
	add.s64 	%rd13, %rd7, %rd11;
	ld.global.nc.f32 	%f2, [%rd13];
	cvt.f64.f32 	%fd5, %f2;
	fma.rn.f64 	%fd6, %fd2, %fd5, %fd4;
	mul.f64 	%fd7, %fd2, %fd2;
	add.s64 	%rd14, %rd8, %rd11;
	ld.global.nc.f32 	%f3, [%rd14];
	cvt.f64.f32 	%fd8, %f3;
	fma.rn.f64 	%fd9, %fd7, %fd8, %fd6;
	mul.f64 	%fd10, %fd2, %fd7;
	add.s64 	%rd15, %rd9, %rd11;
	ld.global.nc.f32 	%f4, [%rd15];
	cvt.f64.f32 	%fd11, %f4;
	fma.rn.f64 	%fd12, %fd10, %fd11, %fd9;
	mul.wide.s32 	%rd16, %r1, 8;
	add.s64 	%rd17, %rd10, %rd16;
	st.global.f64 	[%rd17], %fd12;
$L__BB11_2:
	ret;

}


// ===== COMPILED SASS (sm_100) =====

	.target	sm_100

	.elftype	@"ET_EXEC"


//--------------------- .note.nv.tkinfo           --------------------------
	.section	.note.nv.tkinfo,"",@"SHT_NOTE"
	.sectionflags	@"SHF_NOTE_NV_TKINFO"
	.tkinfo
        /*0018*/ 	.word	0x00000002
        /*0030*/ 	.string	""
        /*0030*/ 	.string	"ptxas"
        /*0030*/ 	.string	"Cuda compilation tools, release 13.0, V13.0.88"
        /*0030*/ 	.string	"Build cuda_13.0.r13.0/compiler.36424714_0"
        /*0030*/ 	.string	"-arch sm_100 -m 64 "



//--------------------- .note.nv.cuinfo           --------------------------
	.section	.note.nv.cuinfo,"",@"SHT_NOTE"
	.sectionflags	@"SHF_NOTE_NV_CUINFO"
        /*0018*/ 	.short	0x0002
        /*001a*/ 	.short	0x0064
        /*001c*/ 	.short	0x0082
	.zero		2


//--------------------- .nv.info                  --------------------------
	.section	.nv.info,"",@"SHT_CUDA_INFO"
	.align	4


	//----- nvinfo : EIATTR_REGCOUNT
	.align		4
        /*0000*/ 	.byte	0x04, 0x2f
        /*0002*/ 	.short	(.L_1 - .L_0)
	.align		4
.L_0:
        /*0004*/ 	.word	index@(_Z18split_array_kernelILi1Ed6__halfEviPKT0_PT1_S5_S5_S5_S1_)
        /*0008*/ 	.word	0x0000000c


	//----- nvinfo : EIATTR_FRAME_SIZE
	.align		4
.L_1:
        /*000c*/ 	.byte	0x04, 0x11
        /*000e*/ 	.short	(.L_3 - .L_2)
	.align		4
.L_2:
        /*0010*/ 	.word	index@(_Z18split_array_kernelILi1Ed6__halfEviPKT0_PT1_S5_S5_S5_S1_)
        /*0014*/ 	.word	0x00000000


	//----- nvinfo : EIATTR_REGCOUNT
	.align		4
.L_3:
        /*0018*/ 	.byte	0x04, 0x2f
        /*001a*/ 	.short	(.L_5 - .L_4)
	.align		4
.L_4:
        /*001c*/ 	.word	index@(_Z18split_array_kernelILi2Ed6__halfEviPKT0_PT1_S5_S5_S5_S1_)
        /*0020*/ 	.word	0x00000012


	//----- nvinfo : EIATTR_FRAME_SIZE
	.align		4
.L_5:
        /*0024*/ 	.byte	0x04, 0x11
        /*0026*/ 	.short	(.L_7 - .L_6)
	.align		4
.L_6:
        /*0028*/ 	.word	index@(_Z18split_array_kernelILi2Ed6__halfEviPKT0_PT1_S5_S5_S5_S1_)
        /*002c*/ 	.word	0x00000000


	//----- nvinfo : EIATTR_REGCOUNT
	.align		4
.L_7:
        /*0030*/ 	.byte	0x04, 0x2f
        /*0032*/ 	.short	(.L_9 - .L_8)
	.align		4
.L_8:
        /*0034*/ 	.word	index@(_Z18split_array_kernelILi3Ed6__halfEviPKT0_PT1_S5_S5_S5_S1_)
        /*0038*/ 	.word	0x00000013


	//----- nvinfo : EIATTR_FRAME_SIZE
	.align		4
.L_9:
        /*003c*/ 	.byte	0x04, 0x11
        /*003e*/ 	.short	(.L_11 - .L_10)
	.align		4
.L_10:
        /*0040*/ 	.word	index@(_Z18split_array_kernelILi3Ed6__halfEviPKT0_PT1_S5_S5_S5_S1_)
        /*0044*/ 	.word	0x00000000


	//----- nvinfo : EIATTR_REGCOUNT
	.align		4
.L_11:
        /*0048*/ 	.byte	0x04, 0x2f
        /*004a*/ 	.short	(.L_13 - .L_12)
	.align		4
.L_12:
        /*004c*/ 	.word	index@(_Z18split_array_kernelILi4Ed6__halfEviPKT0_PT1_S5_S5_S5_S1_)
        /*0050*/ 	.word	0x00000016


	//----- nvinfo : EIATTR_FRAME_SIZE
	.align		4
.L_13:
        /*0054*/ 	.byte	0x04, 0x11
        /*0056*/ 	.short	(.L_15 - .L_14)
	.align		4
.L_14:
        /*0058*/ 	.word	index@(_Z18split_array_kernelILi4Ed6__halfEviPKT0_PT1_S5_S5_S5_S1_)
        /*005c*/ 	.word	0x00000000


	//----- nvinfo : EIATTR_REGCOUNT
	.align		4
.L_15:
        /*0060*/ 	.byte	0x04, 0x2f
        /*0062*/ 	.short	(.L_17 - .L_16)
	.align		4
.L_16:
        /*0064*/ 	.word	index@(_Z22sum_split_array_kernelILi1E6__halfdEviPT1_PT0_S4_S4_S4_S1_)
        /*0068*/ 	.word	0x0000000c


	//----- nvinfo : EIATTR_FRAME_SIZE
	.align		4
.L_17:
        /*006c*/ 	.byte	0x04, 0x11
        /*006e*/ 	.short	(.L_19 - .L_18)
	.align		4
.L_18:
        /*0070*/ 	.word	index@(_Z22sum_split_array_kernelILi1E6__halfdEviPT1_PT0_S4_S4_S4_S1_)
        /*0074*/ 	.word	0x00000000


	//----- nvinfo : EIATTR_REGCOUNT
	.align		4
.L_19:
        /*0078*/ 	.byte	0x04, 0x2f
        /*007a*/ 	.short	(.L_21 - .L_20)
	.align		4
.L_20:
        /*007c*/ 	.word	index@(_Z22sum_split_array_kernelILi2E6__halfdEviPT1_PT0_S4_S4_S4_S1_)
        /*0080*/ 	.word	0x00000014


	//----- nvinfo : EIATTR_FRAME_SIZE
	.align		4
.L_21:
        /*0084*/ 	.byte	0x04, 0x11
        /*0086*/ 	.short	(.L_23 - .L_22)
	.align		4
.L_22:
        /*0088*/ 	.word	index@(_Z22sum_split_array_kernelILi2E6__halfdEviPT1_PT0_S4_S4_S4_S1_)
        /*008c*/ 	.word	0x00000000


	//----- nvinfo : EIATTR_REGCOUNT
	.align		4
.L_23:
        /*0090*/ 	.byte	0x04, 0x2f
        /*0092*/ 	.short	(.L_25 - .L_24)
	.align		4
.L_24:
        /*0094*/ 	.word	index@(_Z22sum_split_array_kernelILi3E6__halfdEviPT1_PT0_S4_S4_S4_S1_)
        /*0098*/ 	.word	0x00000014


	//----- nvinfo : EIATTR_FRAME_SIZE
	.align		4
.L_25:
        /*009c*/ 	.byte	0x04, 0x11
        /*009e*/ 	.short	(.L_27 - .L_26)
	.align		4
.L_26:
        /*00a0*/ 	.word	index@(_Z22sum_split_array_kernelILi3E6__halfdEviPT1_PT0_S4_S4_S4_S1_)
        /*00a4*/ 	.word	0x00000000


	//----- nvinfo : EIATTR_REGCOUNT
	.align		4
.L_27:
        /*00a8*/ 	.byte	0x04, 0x2f
        /*00aa*/ 	.short	(.L_29 - .L_28)
	.align		4
.L_28:
        /*00ac*/ 	.word	index@(_Z22sum_split_array_kernelILi4E6__halfdEviPT1_PT0_S4_S4_S4_S1_)
        /*00b0*/ 	.word	0x00000016


	//----- nvinfo : EIATTR_FRAME_SIZE
	.align		4
.L_29:
        /*00b4*/ 	.byte	0x04, 0x11
        /*00b6*/ 	.short	(.L_31 - .L_30)
	.align		4
.L_30:
        /*00b8*/ 	.word	index@(_Z22sum_split_array_kernelILi4E6__halfdEviPT1_PT0_S4_S4_S4_S1_)
        /*00bc*/ 	.word	0x00000000


	//----- nvinfo : EIATTR_REGCOUNT
	.align		4
.L_31:
        /*00c0*/ 	.byte	0x04, 0x2f
        /*00c2*/ 	.short	(.L_33 - .L_32)
	.align		4
.L_32:
        /*00c4*/ 	.word	index@(_Z22sum_split_array_kernelILi1EfdEviPT1_PT0_S3_S3_S3_S0_)
        /*00c8*/ 	.word	0x0000000c


	//----- nvinfo : EIATTR_FRAME_SIZE
	.align		4
.L_33:
        /*00cc*/ 	.byte	0x04, 0x11
        /*00ce*/ 	.short	(.L_35 - .L_34)
	.align		4
.L_34:
        /*00d0*/ 	.word	index@(_Z22sum_split_array_kernelILi1EfdEviPT1_PT0_S3_S3_S3_S0_)
        /*00d4*/ 	.word	0x00000000


	//----- nvinfo : EIATTR_REGCOUNT
	.align		4
.L_35:
        /*00d8*/ 	.byte	0x04, 0x2f
        /*00da*/ 	.short	(.L_37 - .L_36)
	.align		4
.L_36:
        /*00dc*/ 	.word	index@(_Z22sum_split_array_kernelILi2EfdEviPT1_PT0_S3_S3_S3_S0_)
        /*00e0*/ 	.word	0x00000014


	//----- nvinfo : EIATTR_FRAME_SIZE
	.align		4
.L_37:
        /*00e4*/ 	.byte	0x04, 0x11
        /*00e6*/ 	.short	(.L_39 - .L_38)
	.align		4
.L_38:
        /*00e8*/ 	.word	index@(_Z22sum_split_array_kernelILi2EfdEviPT1_PT0_S3_S3_S3_S0_)
        /*00ec*/ 	.word	0x00000000


	//----- nvinfo : EIATTR_REGCOUNT
	.align		4
.L_39:
        /*00f0*/ 	.byte	0x04, 0x2f
        /*00f2*/ 	.short	(.L_41 - .L_40)
	.align		4
.L_40:
        /*00f4*/ 	.word	index@(_Z22sum_split_array_kernelILi3EfdEviPT1_PT0_S3_S3_S3_S0_)
        /*00f8*/ 	.word	0x00000014


	//----- nvinfo : EIATTR_FRAME_SIZE
	.align		4
.L_41:
        /*00fc*/ 	.byte	0x04, 0x11
        /*00fe*/ 	.short	(.L_43 - .L_42)
	.align		4
.L_42:
        /*0100*/ 	.word	index@(_Z22sum_split_array_kernelILi3EfdEviPT1_PT0_S3_S3_S3_S0_)
        /*0104*/ 	.word	0x00000000


	//----- nvinfo : EIATTR_REGCOUNT
	.align		4
.L_43:
        /*0108*/ 	.byte	0x04, 0x2f
        /*010a*/ 	.short	(.L_45 - .L_44)
	.align		4
.L_44:
        /*010c*/ 	.word	index@(_Z22sum_split_array_kernelILi4EfdEviPT1_PT0_S3_S3_S3_S0_)
        /*0110*/ 	.word	0x00000014


	//----- nvinfo : EIATTR_FRAME_SIZE
	.align		4
.L_45:
        /*0114*/ 	.byte	0x04, 0x11
        /*0116*/ 	.short	(.L_47 - .L_46)
	.align		4
.L_46:
        /*0118*/ 	.word	index@(_Z22sum_split_array_kernelILi4EfdEviPT1_PT0_S3_S3_S3_S0_)
        /*011c*/ 	.word	0x00000000


	//----- nvinfo : EIATTR_MIN_STACK_SIZE
	.align		4
.L_47:
        /*0120*/ 	.byte	0x04, 0x12
        /*0122*/ 	.short	(.L_49 - .L_48)
	.align		4
.L_48:
        /*0124*/ 	.word	index@(_Z22sum_split_array_kernelILi4EfdEviPT1_PT0_S3_S3_S3_S0_)
        /*0128*/ 	.word	0x00000000


	//----- nvinfo : EIATTR_MIN_STACK_SIZE
	.align		4
.L_49:
        /*012c*/ 	.byte	0x04, 0x12
        /*012e*/ 	.short	(.L_51 - .L_50)
	.align		4
.L_50:
        /*0130*/ 	.word	index@(_Z22sum_split_array_kernelILi3EfdEviPT1_PT0_S3_S3_S3_S0_)
        /*0134*/ 	.word	0x00000000


	//----- nvinfo : EIATTR_MIN_STACK_SIZE
	.align		4
.L_51:
        /*0138*/ 	.byte	0x04, 0x12
        /*013a*/ 	.short	(.L_53 - .L_52)
	.align		4
.L_52:
        /*013c*/ 	.word	index@(_Z22sum_split_array_kernelILi2EfdEviPT1_PT0_S3_S3_S3_S0_)
        /*0140*/ 	.word	0x00000000


	//----- nvinfo : EIATTR_MIN_STACK_SIZE
	.align		4
.L_53:
        /*0144*/ 	.byte	0x04, 0x12
        /*0146*/ 	.short	(.L_55 - .L_54)
	.align		4
.L_54:
        /*0148*/ 	.word	index@(_Z22sum_split_array_kernelILi1EfdEviPT1_PT0_S3_S3_S3_S0_)
        /*014c*/ 	.word	0x00000000


	//----- nvinfo : EIATTR_MIN_STACK_SIZE
	.align		4
.L_55:
        /*0150*/ 	.byte	0x04, 0x12
        /*0152*/ 	.short	(.L_57 - .L_56)
	.align		4
.L_56:
        /*0154*/ 	.word	index@(_Z22sum_split_array_kernelILi4E6__halfdEviPT1_PT0_S4_S4_S4_S1_)
        /*0158*/ 	.word	0x00000000


	//----- nvinfo : EIATTR_MIN_STACK_SIZE
	.align		4
.L_57:
        /*015c*/ 	.byte	0x04, 0x12
        /*015e*/ 	.short	(.L_59 - .L_58)
	.align		4
.L_58:
        /*0160*/ 	.word	index@(_Z22sum_split_array_kernelILi3E6__halfdEviPT1_PT0_S4_S4_S4_S1_)
        /*0164*/ 	.word	0x00000000


	//----- nvinfo : EIATTR_MIN_STACK_SIZE
	.align		4
.L_59:
        /*0168*/ 	.byte	0x04, 0x12
        /*016a*/ 	.short	(.L_61 - .L_60)
	.align		4
.L_60:
        /*016c*/ 	.word	index@(_Z22sum_split_array_kernelILi2E6__halfdEviPT1_PT0_S4_S4_S4_S1_)
        /*0170*/ 	.word	0x00000000


	//----- nvinfo : EIATTR_MIN_STACK_SIZE
	.align		4
.L_61:
        /*0174*/ 	.byte	0x04, 0x12
        /*0176*/ 	.short	(.L_63 - .L_62)
	.align		4
.L_62:
        /*0178*/ 	.word	index@(_Z22sum_split_array_kernelILi1E6__halfdEviPT1_PT0_S4_S4_S4_S1_)
        /*017c*/ 	.word	0x00000000


	//----- nvinfo : EIATTR_MIN_STACK_SIZE
	.align		4
.L_63:
        /*0180*/ 	.byte	0x04, 0x12
        /*0182*/ 	.short	(.L_65 - .L_64)
	.align		4
.L_64:
        /*0184*/ 	.word	index@(_Z18split_array_kernelILi4Ed6__halfEviPKT0_PT1_S5_S5_S5_S1_)
        /*0188*/ 	.word	0x00000000


	//----- nvinfo : EIATTR_MIN_STACK_SIZE
	.align		4
.L_65:
        /*018c*/ 	.byte	0x04, 0x12
        /*018e*/ 	.short	(.L_67 - .L_66)
	.align		4
.L_66:
        /*0190*/ 	.word	index@(_Z18split_array_kernelILi3Ed6__halfEviPKT0_PT1_S5_S5_S5_S1_)
        /*0194*/ 	.word	0x00000000


	//----- nvinfo : EIATTR_MIN_STACK_SIZE
	.align		4
.L_67:
        /*0198*/ 	.byte	0x04, 0x12
        /*019a*/ 	.short	(.L_69 - .L_68)
	.align		4
.L_68:
        /*019c*/ 	.word	index@(_Z18split_array_kernelILi2Ed6__halfEviPKT0_PT1_S5_S5_S5_S1_)
        /*01a0*/ 	.word	0x00000000


	//----- nvinfo : EIATTR_MIN_STACK_SIZE
	.align		4
.L_69:
        /*01a4*/ 	.byte	0x04, 0x12
        /*01a6*/ 	.short	(.L_71 - .L_70)
	.align		4
.L_70:
        /*01a8*/ 	.word	index@(_Z18split_array_kernelILi1Ed6__halfEviPKT0_PT1_S5_S5_S5_S1_)
        /*01ac*/ 	.word	0x00000000
.L_71:


//--------------------- .nv.compat                --------------------------
	.section	.nv.compat,"",@"SHT_CUDA_COMPAT_INFO"
	.align	4
        /*0000*/ 	.byte	0x02, 0x09, 0x00, 0x00, 0x02, 0x02, 0x01, 0x00, 0x02, 0x05, 0x05, 0x00, 0x03, 0x07, 0x01, 0x01
        /*0010*/ 	.byte	0x02, 0x03, 0x00, 0x00, 0x02, 0x06, 0x01, 0x00, 0x04, 0x0b, 0x08, 0x00, 0x01, 0x00, 0x00, 0x00
        /*0020*/ 	.byte	0x00, 0x00, 0x00, 0x00


//--------------------- .nv.info._Z22sum_split_array_kernelILi4EfdEviPT1_PT0_S3_S3_S3_S0_ --------------------------
	.section	.nv.info._Z22sum_split_array_kernelILi4EfdEviPT1_PT0_S3_S3_S3_S0_,"",@"SHT_CUDA_INFO"
	.sectionflags	@""
	.align	4


	//----- nvinfo : EIATTR_CUDA_API_VERSION
	.align		4
        /*0000*/ 	.byte	0x04, 0x37
        /*0002*/ 	.short	(.L_73 - .L_72)
.L_72:
        /*0004*/ 	.word	0x00000082


	//----- nvinfo : EIATTR_KPARAM_INFO
	.align		4
.L_73:
        /*0008*/ 	.byte	0x04, 0x17
        /*000a*/ 	.short	(.L_75 - .L_74)
.L_74:
        /*000c*/ 	.word	0x00000000
        /*0010*/ 	.short	0x0006
        /*0012*/ 	.short	0x0030
        /*0014*/ 	.byte	0x00, 0xf0, 0x21, 0x00


	//----- nvinfo : EIATTR_KPARAM_INFO
	.align		4
.L_75:
        /*0018*/ 	.byte	0x04, 0x17
        /*001a*/ 	.short	(.L_77 - .L_76)
.L_76:
        /*001c*/ 	.word	0x00000000
        /*0020*/ 	.short	0x0005
        /*0022*/ 	.short	0x0028
        /*0024*/ 	.byte	0x00, 0xf5, 0x21, 0x00


	//----- nvinfo : EIATTR_KPARAM_INFO
	.align		4
.L_77:
        /*0028*/ 	.byte	0x04, 0x17
        /*002a*/ 	.short	(.L_79 - .L_78)
.L_78:
        /*002c*/ 	.word	0x00000000
        /*0030*/ 	.short	0x0004
        /*0032*/ 	.short	0x0020
        /*0034*/ 	.byte	0x00, 0xf5, 0x21, 0x00


	//----- nvinfo : EIATTR_KPARAM_INFO
	.align		4
.L_79:
        /*0038*/ 	.byte	0x04, 0x17
        /*003a*/ 	.short	(.L_81 - .L_80)
.L_80:
        /*003c*/ 	.word	0x00000000
        /*0040*/ 	.short	0x0003
        /*0042*/ 	.short	0x0018
        /*0044*/ 	.byte	0x00, 0xf5, 0x21, 0x00


	//----- nvinfo : EIATTR_KPARAM_INFO
	.align		4
.L_81:
        /*0048*/ 	.byte	0x04, 0x17
        /*004a*/ 	.short	(.L_83 - .L_82)
.L_82:
        /*004c*/ 	.word	0x00000000
        /*0050*/ 	.short	0x0002
        /*0052*/ 	.short	0x0010
        /*0054*/ 	.byte	0x00, 0xf5, 0x21, 0x00


	//----- nvinfo : EIATTR_KPARAM_INFO
	.align		4
.L_83:
        /*0058*/ 	.byte	0x04, 0x17
        /*005a*/ 	.short	(.L_85 - .L_84)
.L_84:
        /*005c*/ 	.word	0x00000000
        /*0060*/ 	.short	0x0001
        /*0062*/ 	.short	0x0008
        /*0064*/ 	.byte	0x00, 0xf5, 0x21, 0x00


	//----- nvinfo : EIATTR_KPARAM_INFO
	.align		4
.L_85:
        /*0068*/ 	.byte	0x04, 0x17
        /*006a*/ 	.short	(.L_87 - .L_86)
.L_86:
        /*006c*/ 	.word	0x00000000
        /*0070*/ 	.short	0x0000
        /*0072*/ 	.short	0x0000
        /*0074*/ 	.byte	0x00, 0xf0, 0x11, 0x00


	//----- nvinfo : EIATTR_SPARSE_MMA_MASK
	.align		4
.L_87:
        /*0078*/ 	.byte	0x03, 0x50
        /*007a*/ 	.short	0x0000


	//----- nvinfo : EIATTR_MAXREG_COUNT
	.align		4
        /*007c*/ 	.byte	0x03, 0x1b
        /*007e*/ 	.short	0x00ff


	//----- nvinfo : EIATTR_MERCURY_ISA_VERSION
	.align		4
        /*0080*/ 	.byte	0x03, 0x5f
        /*0082*/ 	.short	0x0101


	//----- nvinfo : EIATTR_VRC_CTA_INIT_COUNT
	.align		4
        /*0084*/ 	.byte	0x02, 0x4a
	.zero		1
	.zero		1


	//----- nvinfo : EIATTR_EXIT_INSTR_OFFSETS
	.align		4
        /*0088*/ 	.byte	0x04, 0x1c
        /*008a*/ 	.short	(.L_89 - .L_88)


	//   ....[0]....
.L_88:
        /*008c*/ 	.word	0x00000070


	//   ....[1]....
        /*0090*/ 	.word	0x00000270


	//----- nvinfo : EIATTR_CBANK_PARAM_SIZE
	.align		4
.L_89:
        /*0094*/ 	.byte	0x03, 0x19
        /*0096*/ 	.short	0x0038


	//----- nvinfo : EIATTR_PARAM_CBANK
	.align		4
        /*0098*/ 	.byte	0x04, 0x0a
        /*009a*/ 	.short	(.L_91 - .L_90)
	.align		4
.L_90:
        /*009c*/ 	.word	index@(.nv.constant0._Z22sum_split_array_kernelILi4EfdEviPT1_PT0_S3_S3_S3_S0_)
        /*00a0*/ 	.short	0x0380
        /*00a2*/ 	.short	0x0038


	//----- nvinfo : EIATTR_SW_WAR
	.align		4
.L_91:
        /*00a4*/ 	.byte	0x04, 0x36
        /*00a6*/ 	.short	(.L_93 - .L_92)
.L_92:
        /*00a8*/ 	.word	0x00000008
.L_93:


//--------------------- .nv.info._Z22sum_split_array_kernelILi3EfdEviPT1_PT0_S3_S3_S3_S0_ --------------------------
	.section	.nv.info._Z22sum_split_array_kernelILi3EfdEviPT1_PT0_S3_S3_S3_S0_,"",@"SHT_CUDA_INFO"
	.sectionflags	@""
	.align	4


	//----- nvinfo : EIATTR_CUDA_API_VERSION
	.align		4
        /*0000*/ 	.byte	0x04, 0x37
        /*0002*/ 	.short	(.L_95 - .L_94)
.L_94:
        /*0004*/ 	.word	0x00000082


	//----- nvinfo : EIATTR_KPARAM_INFO
	.align		4
.L_95:
        /*0008*/ 	.byte	0x04, 0x17
        /*000a*/ 	.short	(.L_97 - .L_96)
.L_96:
        /*000c*/ 	.word	0x00000000
        /*0010*/ 	.short	0x0006
        /*0012*/ 	.short	0x0030
        /*0014*/ 	.byte	0x00, 0xf0, 0x21, 0x00


	//----- nvinfo : EIATTR_KPARAM_INFO
	.align		4
.L_97:
        /*0018*/ 	.byte	0x04, 0x17
        /*001a*/ 	.short	(.L_99 - .L_98)
.L_98:
        /*001c*/ 	.word	0x00000000
        /*0020*/ 	.short	0x0005
        /*0022*/ 	.short	0x0028
        /*0024*/ 	.byte	0x00, 0xf5, 0x21, 0x00


	//----- nvinfo : EIATTR_KPARAM_INFO
	.align		4
.L_99:
        /*0028*/ 	.byte	0x04, 0x17
        /*002a*/ 	.short	(.L_101 - .L_100)
.L_100:
        /*002c*/ 	.word	0x00000000
        /*0030*/ 	.short	0x0004
        /*0032*/ 	.short	0x0020
        /*0034*/ 	.byte	0x00, 0xf5, 0x21, 0x00


	//----- nvinfo : EIATTR_KPARAM_INFO
	.align		4
.L_101:
        /*0038*/ 	.byte	0x04, 0x17
        /*003a*/ 	.short	(.L_103 - .L_102)
.L_102:
        /*003c*/ 	.word	0x00000000
        /*0040*/ 	.short	0x0003
        /*0042*/ 	.short	0x0018
        /*0044*/ 	.byte	0x00, 0xf5, 0x21, 0x00


	//----- nvinfo : EIATTR_KPARAM_INFO
	.align		4
.L_103:
        /*0048*/ 	.byte	0x04, 0x17
        /*004a*/ 	.short	(.L_105 - .L_104)
.L_104:
        /*004c*/ 	.word	0x00000000
        /*0050*/ 	.short	0x0002
        /*0052*/ 	.short	0x0010
        /*0054*/ 	.byte	0x00, 0xf5, 0x21, 0x00


	//----- nvinfo : EIATTR_KPARAM_INFO
	.align		4
.L_105:
        /*0058*/ 	.byte	0x04, 0x17
        /*005a*/ 	.short	(.L_107 - .L_106)
.L_106:
        /*005c*/ 	.word	0x00000000
        /*0060*/ 	.short	0x0001
        /*0062*/ 	.short	0x0008
        /*0064*/ 	.byte	0x00, 0xf5, 0x21, 0x00


	//----- nvinfo : EIATTR_KPARAM_INFO
	.align		4
.L_107:
        /*0068*/ 	.byte	0x04, 0x17
        /*006a*/ 	.short	(.L_109 - .L_108)
.L_108:
        /*006c*/ 	.word	0x00000000
        /*0070*/ 	.short	0x0000
        /*0072*/ 	.short	0x0000
        /*0074*/ 	.byte	0x00, 0xf0, 0x11, 0x00


	//----- nvinfo : EIATTR_SPARSE_MMA_MASK
	.align		4
.L_109:
        /*0078*/ 	.byte	0x03, 0x50
        /*007a*/ 	.short	0x0000


	//----- nvinfo : EIATTR_MAXREG_COUNT
	.align		4
        /*007c*/ 	.byte	0x03, 0x1b
        /*007e*/ 	.short	0x00ff


	//----- nvinfo : EIATTR_MERCURY_ISA_VERSION
	.align		4
        /*0080*/ 	.byte	0x03, 0x5f
        /*0082*/ 	.short	0x0101


	//----- nvinfo : EIATTR_VRC_CTA_INIT_COUNT
	.align		4
        /*0084*/ 	.byte	0x02, 0x4a
	.zero		1
	.zero		1


	//----- nvinfo : EIATTR_EXIT_INSTR_OFFSETS
	.align		4
        /*0088*/ 	.byte	0x04, 0x1c
        /*008a*/ 	.short	(.L_111 - .L_110)


	//   ....[0]....
.L_110:
        /*008c*/ 	.word	0x00000070


	//   ....[1]....
        /*0090*/ 	.word	0x00000210


	//----- nvinfo : EIATTR_CBANK_PARAM_SIZE
	.align		4
.L_111:
        /*0094*/ 	.byte	0x03, 0x19
        /*0096*/ 	.short	0x0038


	//----- nvinfo : EIATTR_PARAM_CBANK
	.align		4
        /*0098*/ 	.byte	0x04, 0x0a
        /*009a*/ 	.short	(.L_113 - .L_112)
	.align		4
.L_112:
        /*009c*/ 	.word	index@(.nv.constant0._Z22sum_split_array_kernelILi3EfdEviPT1_PT0_S3_S3_S3_S0_)
        /*00a0*/ 	.short	0x0380
        /*00a2*/ 	.short	0x0038


	//----- nvinfo : EIATTR_SW_WAR
	.align		4
.L_113:
        /*00a4*/ 	.byte	0x04, 0x36
        /*00a6*/ 	.short	(.L_115 - .L_114)
.L_114:
        /*00a8*/ 	.word	0x00000008
.L_115:


//--------------------- .nv.info._Z22sum_split_array_kernelILi2EfdEviPT1_PT0_S3_S3_S3_S0_ --------------------------
	.section	.nv.info._Z22sum_split_array_kernelILi2EfdEviPT1_PT0_S3_S3_S3_S0_,"",@"SHT_CUDA_INFO"
	.sectionflags	@""
	.align	4


	//----- nvinfo : EIATTR_CUDA_API_VERSION
	.align		4
        /*0000*/ 	.byte	0x04, 0x37
        /*0002*/ 	.short	(.L_117 - .L_116)
.L_116:
        /*0004*/ 	.word	0x00000082


	//----- nvinfo : EIATTR_KPARAM_INFO
	.align		4
.L_117:
        /*0008*/ 	.byte	0x04, 0x17
        /*000a*/ 	.short	(.L_119 - .L_118)
.L_118:
        /*000c*/ 	.word	0x00000000
        /*0010*/ 	.short	0x0006
        /*0012*/ 	.short	0x0030
        /*0014*/ 	.byte	0x00, 0xf0, 0x21, 0x00


	//----- nvinfo : EIATTR_KPARAM_INFO
	.align		4
.L_119:
        /*0018*/ 	.byte	0x04, 0x17
        /*001a*/ 	.short	(.L_121 - .L_120)
.L_120:
        /*001c*/ 	.word	0x00000000
        /*0020*/ 	.short	0x0005
        /*0022*/ 	.short	0x0028
        /*0024*/ 	.byte	0x00, 0xf5, 0x21, 0x00


	//----- nvinfo : EIATTR_KPARAM_INFO
	.align		4
.L_121:
        /*0028*/ 	.byte	0x04, 0x17
        /*002a*/ 	.short	(.L_123 - .L_122)
.L_122:
        /*002c*/ 	.word	0x00000000
        /*0030*/ 	.short	0x0004
        /*0032*/ 	.short	0x0020
        /*0034*/ 	.byte	0x00, 0xf5, 0x21, 0x00


	//----- nvinfo : EIATTR_KPARAM_INFO
	.align		4
.L_123:
        /*0038*/ 	.byte	0x04, 0x17
        /*003a*/ 	.short	(.L_125 - .L_124)
.L_124:
        /*003c*/ 	.word	0x00000000
        /*0040*/ 	.short	0x0003
        /*0042*/ 	.short	0x0018
        /*0044*/ 	.byte	0x00, 0xf5, 0x21, 0x00


	//----- nvinfo : EIATTR_KPARAM_INFO
	.align		4
.L_125:
        /*0048*/ 	.byte	0x04, 0x17
        /*004a*/ 	.short	(.L_127 - .L_126)
.L_126:
        /*004c*/ 	.word	0x00000000
        /*0050*/ 	.short	0x0002
        /*0052*/ 	.short	0x0010
        /*0054*/ 	.byte	0x00, 0xf5, 0x21, 0x00


	//----- nvinfo : EIATTR_KPARAM_INFO
	.align		4
.L_127:
        /*0058*/ 	.byte	0x04, 0x17
        /*005a*/ 	.short	(.L_129 - .L_128)
.L_128:
        /*005c*/ 	.word	0x00000000
        /*0060*/ 	.short	0x0001
        /*0062*/ 	.short	0x0008
        /*0064*/ 	.byte	0x00, 0xf5, 0x21, 0x00


	//----- nvinfo : EIATTR_KPARAM_INFO
	.align		4
.L_129:
        /*0068*/ 	.byte	0x04, 0x17
        /*006a*/ 	.short	(.L_131 - .L_130)
.L_130:
        /*006c*/ 	.word	0x00000000
        /*0070*/ 	.short	0x0000
        /*0072*/ 	.short	0x0000
        /*0074*/ 	.byte	0x00, 0xf0, 0x11, 0x00


	//----- nvinfo : EIATTR_SPARSE_MMA_MASK
	.align		4
.L_131:
        /*0078*/ 	.byte	0x03, 0x50
        /*007a*/ 	.short	0x0000


	//----- nvinfo : EIATTR_MAXREG_COUNT
	.align		4
        /*007c*/ 	.byte	0x03, 0x1b
        /*007e*/ 	.short	0x00ff


	//----- nvinfo : EIATTR_MERCURY_ISA_VERSION
	.align		4
        /*0080*/ 	.byte	0x03, 0x5f
        /*0082*/ 	.short	0x0101


	//----- nvinfo : EIATTR_VRC_CTA_INIT_COUNT
	.align		4
        /*0084*/ 	.byte	0x02, 0x4a
	.zero		1
	.zero		1


	//----- nvinfo : EIATTR_EXIT_INSTR_OFFSETS
	.align		4
        /*0088*/ 	.byte	0x04, 0x1c
        /*008a*/ 	.short	(.L_133 - .L_132)


	//   ....[0]....
.L_132:
        /*008c*/ 	.word	0x00000070


	//   ....[1]....
        /*0090*/ 	.word	0x000001b0


	//----- nvinfo : EIATTR_CBANK_PARAM_SIZE
	.align		4
.L_133:
        /*0094*/ 	.byte	0x03, 0x19
        /*0096*/ 	.short	0x0038


	//----- nvinfo : EIATTR_PARAM_CBANK
	.align		4
        /*0098*/ 	.byte	0x04, 0x0a
        /*009a*/ 	.short	(.L_135 - .L_134)
	.align		4
.L_134:
        /*009c*/ 	.word	index@(.nv.constant0._Z22sum_split_array_kernelILi2EfdEviPT1_PT0_S3_S3_S3_S0_)
        /*00a0*/ 	.short	0x0380
        /*00a2*/ 	.short	0x0038


	//----- nvinfo : EIATTR_SW_WAR
	.align		4
.L_135:
        /*00a4*/ 	.byte	0x04, 0x36
        /*00a6*/ 	.short	(.L_137 - .L_136)
.L_136:
        /*00a8*/ 	.word	0x00000008
.L_137:


//--------------------- .nv.info._Z22sum_split_array_kernelILi1EfdEviPT1_PT0_S3_S3_S3_S0_ --------------------------
	.section	.nv.info._Z22sum_split_array_kernelILi1EfdEviPT1_PT0_S3_S3_S3_S0_,"",@"SHT_CUDA_INFO"
	.sectionflags	@""
	.align	4


	//----- nvinfo : EIATTR_CUDA_API_VERSION
	.align		4
        /*0000*/ 	.byte	0x04, 0x37
        /*0002*/ 	.short	(.L_139 - .L_138)
.L_138:
        /*0004*/ 	.word	0x00000082


	//----- nvinfo : EIATTR_KPARAM_INFO
	.align		4
.L_139:
        /*0008*/ 	.byte	0x04, 0x17
        /*000a*/ 	.short	(.L_141 - .L_140)
.L_140:
        /*000c*/ 	.word	0x00000000
        /*0010*/ 	.short	0x0006
        /*0012*/ 	.short	0x0030
        /*0014*/ 	.byte	0x00, 0xf0, 0x21, 0x00


	//----- nvinfo : EIATTR_KPARAM_INFO
	.align		4
.L_141:
        /*0018*/ 	.byte	0x04, 0x17
        /*001a*/ 	.short	(.L_143 - .L_142)
.L_142:
        /*001c*/ 	.word	0x00000000
        /*0020*/ 	.short	0x0005
        /*0022*/ 	.short	0x0028
        /*0024*/ 	.byte	0x00, 0xf5, 0x21, 0x00


	//----- nvinfo : EIATTR_KPARAM_INFO
	.align		4
.L_143:
        /*0028*/ 	.byte	0x04, 0x17
        /*002a*/ 	.short	(.L_145 - .L_144)
.L_144:
        /*002c*/ 	.word	0x00000000
        /*0030*/ 	.short	0x0004
        /*0032*/ 	.short	0x0020
        /*0034*/ 	.byte	0x00, 0xf5, 0x21, 0x00


	//----- nvinfo : EIATTR_KPARAM_INFO
	.align		4
.L_145:
        /*0038*/ 	.byte	0x04, 0x17
        /*003a*/ 	.short	(.L_147 - .L_146)
.L_146:
        /*003c*/ 	.word	0x00000000
        /*0040*/ 	.short	0x0003
        /*0042*/ 	.short	0x0018
        /*0044*/ 	.byte	0x00, 0xf5, 0x21, 0x00


	//----- nvinfo : EIATTR_KPARAM_INFO
	.align		4
.L_147:
        /*0048*/ 	.byte	0x04, 0x17
        /*004a*/ 	.short	(.L_149 - .L_148)
.L_148:
        /*004c*/ 	.word	0x00000000
        /*0050*/ 	.short	0x0002
        /*0052*/ 	.short	0x0010
        /*0054*/ 	.byte	0x00, 0xf5, 0x21, 0x00


	//----- nvinfo : EIATTR_KPARAM_INFO
	.align		4
.L_149:
        /*0058*/ 	.byte	0x04, 0x17
        /*005a*/ 	.short	(.L_151 - .L_150)
.L_150:
        /*005c*/ 	.word	0x00000000
        /*0060*/ 	.short	0x0001
        /*0062*/ 	.short	0x0008
        /*0064*/ 	.byte	0x00, 0xf5, 0x21, 0x00


	//----- nvinfo : EIATTR_KPARAM_INFO
	.align		4
.L_151:
        /*0068*/ 	.byte	0x04, 0x17
        /*006a*/ 	.short	(.L_153 - .L_152)
.L_152:
        /*006c*/ 	.word	0x00000000
        /*0070*/ 	.short	0x0000
        /*0072*/ 	.short	0x0000
        /*0074*/ 	.byte	0x00, 0xf0, 0x11, 0x00


	//----- nvinfo : EIATTR_SPARSE_MMA_MASK
	.align		4
.L_153:
        /*0078*/ 	.byte	0x03, 0x50
        /*007a*/ 	.short	0x0000


	//----- nvinfo : EIATTR_MAXREG_COUNT
	.align		4
        /*007c*/ 	.byte	0x03, 0x1b
        /*007e*/ 	.short	0x00ff


	//----- nvinfo : EIATTR_MERCURY_ISA_VERSION
	.align		4
        /*0080*/ 	.byte	0x03, 0x5f
        /*0082*/ 	.short	0x0101


	//----- nvinfo : EIATTR_VRC_CTA_INIT_COUNT
	.align		4
        /*0084*/ 	.byte	0x02, 0x4a
	.zero		1
	.zero		1


	//----- nvinfo : EIATTR_EXIT_INSTR_OFFSETS
	.align		4
        /*0088*/ 	.byte	0x04, 0x1c
        /*008a*/ 	.short	(.L_155 - .L_154)


	//   ....[0]....
.L_154:
        /*008c*/ 	.word	0x00000070


	//   ....[1]....
        /*0090*/ 	.word	0x00000110


	//----- nvinfo : EIATTR_CBANK_PARAM_SIZE
	.align		4
.L_155:
        /*0094*/ 	.byte	0x03, 0x19
        /*0096*/ 	.short	0x0038


	//----- nvinfo : EIATTR_PARAM_CBANK
	.align		4
        /*0098*/ 	.byte	0x04, 0x0a
        /*009a*/ 	.short	(.L_157 - .L_156)
	.align		4
.L_156:
        /*009c*/ 	.word	index@(.nv.constant0._Z22sum_split_array_kernelILi1EfdEviPT1_PT0_S3_S3_S3_S0_)
        /*00a0*/ 	.short	0x0380
        /*00a2*/ 	.short	0x0038


	//----- nvinfo : EIATTR_SW_WAR
	.align		4
.L_157:
        /*00a4*/ 	.byte	0x04, 0x36
        /*00a6*/ 	.short	(.L_159 - .L_158)
.L_158:
        /*00a8*/ 	.word	0x00000008
.L_159:


//--------------------- .nv.info._Z22sum_split_array_kernelILi4E6__halfdEviPT1_PT0_S4_S4_S4_S1_ --------------------------
	.section	.nv.info._Z22sum_split_array_kernelILi4E6__halfdEviPT1_PT0_S4_S4_S4_S1_,"",@"SHT_CUDA_INFO"
	.sectionflags	@""
	.align	4


	//----- nvinfo : EIATTR_CUDA_API_VERSION
	.align		4
        /*0000*/ 	.byte	0x04, 0x37
        /*0002*/ 	.short	(.L_161 - .L_160)
.L_160:
        /*0004*/ 	.word	0x00000082


	//----- nvinfo : EIATTR_KPARAM_INFO
	.align		4
.L_161:
        /*0008*/ 	.byte	0x04, 0x17
        /*000a*/ 	.short	(.L_163 - .L_162)
.L_162:
        /*000c*/ 	.word	0x00000000
        /*0010*/ 	.short	0x0006
        /*0012*/ 	.short	0x0030
        /*0014*/ 	.byte	0x00, 0xf0, 0x21, 0x00


	//----- nvinfo : EIATTR_KPARAM_INFO
	.align		4
.L_163:
        /*0018*/ 	.byte	0x04, 0x17
        /*001a*/ 	.short	(.L_165 - .L_164)
.L_164:
        /*001c*/ 	.word	0x00000000
        /*0020*/ 	.short	0x0005
        /*0022*/ 	.short	0x0028
        /*0024*/ 	.byte	0x00, 0xf5, 0x21, 0x00


	//----- nvinfo : EIATTR_KPARAM_INFO
	.align		4
.L_165:
        /*0028*/ 	.byte	0x04, 0x17
        /*002a*/ 	.short	(.L_167 - .L_166)
.L_166:
        /*002c*/ 	.word	0x00000000
        /*0030*/ 	.short	0x0004
        /*0032*/ 	.short	0x0020
        /*0034*/ 	.byte	0x00, 0xf5, 0x21, 0x00


	//----- nvinfo : EIATTR_KPARAM_INFO
	.align		4
.L_167:
        /*0038*/ 	.byte	0x04, 0x17
        /*003a*/ 	.short	(.L_169 - .L_168)
.L_168:
        /*003c*/ 	.word	0x00000000
        /*0040*/ 	.short	0x0003
        /*0042*/ 	.short	0x0018
        /*0044*/ 	.byte	0x00, 0xf5, 0x21, 0x00


	//----- nvinfo : EIATTR_KPARAM_INFO
	.align		4
.L_169:
        /*0048*/ 	.byte	0x04, 0x17
        /*004a*/ 	.short	(.L_171 - .L_170)
.L_170:
        /*004c*/ 	.word	0x00000000
        /*0050*/ 	.short	0x0002
        /*0052*/ 	.short	0x0010
        /*0054*/ 	.byte	0x00, 0xf5, 0x21, 0x00


	//----- nvinfo : EIATTR_KPARAM_INFO
	.align		4
.L_171:
        /*0058*/ 	.byte	0x04, 0x17
        /*005a*/ 	.short	(.L_173 - .L_172)
.L_172:
        /*005c*/ 	.word	0x00000000
        /*0060*/ 	.short	0x0001
        /*0062*/ 	.short	0x0008
        /*0064*/ 	.byte	0x00, 0xf5, 0x21, 0x00


	//----- nvinfo : EIATTR_KPARAM_INFO
	.align		4
.L_173:
        /*0068*/ 	.byte	0x04, 0x17
        /*006a*/ 	.short	(.L_175 - .L_174)
.L_174:
        /*006c*/ 	.word	0x00000000
        /*0070*/ 	.short	0x0000
        /*0072*/ 	.short	0x0000
        /*0074*/ 	.byte	0x00, 0xf0, 0x11, 0x00


	//----- nvinfo : EIATTR_SPARSE_MMA_MASK
	.align		4
.L_175:
        /*0078*/ 	.byte	0x03, 0x50
        /*007a*/ 	.short	0x0000


	//----- nvinfo : EIATTR_MAXREG_COUNT
	.align		4
        /*007c*/ 	.byte	0x03, 0x1b
        /*007e*/ 	.short	0x00ff


	//----- nvinfo : EIATTR_MERCURY_ISA_VERSION
	.align		4
        /*0080*/ 	.byte	0x03, 0x5f
        /*0082*/ 	.short	0x0101


	//----- nvinfo : EIATTR_VRC_CTA_INIT_COUNT
	.align		4
        /*0084*/ 	.byte	0x02, 0x4a
	.zero		1
	.zero		1


	//----- nvinfo : EIATTR_EXIT_INSTR_OFFSETS
	.align		4
        /*0088*/ 	.byte	0x04, 0x1c
        /*008a*/ 	.short	(.L_177 - .L_176)


	//   ....[0]....
.L_176:
        /*008c*/ 	.word	0x00000070


	//   ....[1]....
        /*0090*/ 	.word	0x000002b0


	//----- nvinfo : EIATTR_CBANK_PARAM_SIZE
	.align		4
.L_177:
        /*0094*/ 	.byte	0x03, 0x19
        /*0096*/ 	.short	0x0038


	//----- nvinfo : EIATTR_PARAM_CBANK
	.align		4
        /*0098*/ 	.byte	0x04, 0x0a
        /*009a*/ 	.short	(.L_179 - .L_178)
	.align		4
.L_178:
        /*009c*/ 	.word	index@(.nv.constant0._Z22sum_split_array_kernelILi4E6__halfdEviPT1_PT0_S4_S4_S4_S1_)
        /*00a0*/ 	.short	0x0380
        /*00a2*/ 	.short	0x0038


	//----- nvinfo : EIATTR_SW_WAR
	.align		4
.L_179:
        /*00a4*/ 	.byte	0x04, 0x36
        /*00a6*/ 	.short	(.L_181 - .L_180)
.L_180:
        /*00a8*/ 	.word	0x00000008
.L_181:


//--------------------- .nv.info._Z22sum_split_array_kernelILi3E6__halfdEviPT1_PT0_S4_S4_S4_S1_ --------------------------
	.section	.nv.info._Z22sum_split_array_kernelILi3E6__halfdEviPT1_PT0_S4_S4_S4_S1_,"",@"SHT_CUDA_INFO"
	.sectionflags	@""
	.align	4


	//----- nvinfo : EIATTR_CUDA_API_VERSION
	.align		4
        /*0000*/ 	.byte	0x04, 0x37
        /*0002*/ 	.short	(.L_183 - .L_182)
.L_182:
        /*0004*/ 	.word	0x00000082


	//----- nvinfo : EIATTR_KPARAM_INFO
	.align		4
.L_183:
        /*0008*/ 	.byte	0x04, 0x17
        /*000a*/ 	.short	(.L_185 - .L_184)
.L_184:
        /*000c*/ 	.word	0x00000000
        /*0010*/ 	.short	0x0006
        /*0012*/ 	.short	0x0030
        /*0014*/ 	.byte	0x00, 0xf0, 0x21, 0x00


	//----- nvinfo : EIATTR_KPARAM_INFO
	.align		4
.L_185:
        /*0018*/ 	.byte	0x04, 0x17
        /*001a*/ 	.short	(.L_187 - .L_186)
.L_186:
        /*001c*/ 	.word	0x00000000
        /*0020*/ 	.short	0x0005
        /*0022*/ 	.short	0x0028
        /*0024*/ 	.byte	0x00, 0xf5, 0x21, 0x00


	//----- nvinfo : EIATTR_KPARAM_INFO
	.align		4
.L_187:
        /*0028*/ 	.byte	0x04, 0x17
        /*002a*/ 	.short	(.L_189 - .L_188)
.L_188:
        /*002c*/ 	.word	0x00000000
        /*0030*/ 	.short	0x0004
        /*0032*/ 	.short	0x0020
        /*0034*/ 	.byte	0x00, 0xf5, 0x21, 0x00


	//----- nvinfo : EIATTR_KPARAM_INFO
	.align		4
.L_189:
        /*0038*/ 	.byte	0x04, 0x17
        /*003a*/ 	.short	(.L_191 - .L_190)
.L_190:
        /*003c*/ 	.word	0x00000000
        /*0040*/ 	.short	0x0003
        /*0042*/ 	.short	0x0018
        /*0044*/ 	.byte	0x00, 0xf5, 0x21, 0x00


	//----- nvinfo : EIATTR_KPARAM_INFO
	.align		4
.L_191:
        /*0048*/ 	.byte	0x04, 0x17
        /*004a*/ 	.short	(.L_193 - .L_192)
.L_192:
        /*004c*/ 	.word	0x00000000
        /*0050*/ 	.short	0x0002
        /*0052*/ 	.short	0x0010
        /*0054*/ 	.byte	0x00, 0xf5, 0x21, 0x00


	//----- nvinfo : EIATTR_KPARAM_INFO
	.align		4
.L_193:
        /*0058*/ 	.byte	0x04, 0x17
        /*005a*/ 	.short	(.L_195 - .L_194)
.L_194:
        /*005c*/ 	.word	0x00000000
        /*0060*/ 	.short	0x0001
        /*0062*/ 	.short	0x0008
        /*0064*/ 	.byte	0x00, 0xf5, 0x21, 0x00


	//----- nvinfo : EIATTR_KPARAM_INFO
	.align		4
.L_195:
        /*0068*/ 	.byte	0x04, 0x17
        /*006a*/ 	.short	(.L_197 - .L_196)
.L_196:
        /*006c*/ 	.word	0x00000000
        /*0070*/ 	.short	0x0000
        /*0072*/ 	.short	0x0000
        /*0074*/ 	.byte	0x00, 0xf0, 0x11, 0x00


	//----- nvinfo : EIATTR_SPARSE_MMA_MASK
	.align		4
.L_197:
        /*0078*/ 	.byte	0x03, 0x50
        /*007a*/ 	.short	0x0000


	//----- nvinfo : EIATTR_MAXREG_COUNT
	.align		4
        /*007c*/ 	.byte	0x03, 0x1b
        /*007e*/ 	.short	0x00ff


	//----- nvinfo : EIATTR_MERCURY_ISA_VERSION
	.align		4
        /*0080*/ 	.byte	0x03, 0x5f
        /*0082*/ 	.short	0x0101


	//----- nvinfo : EIATTR_VRC_CTA_INIT_COUNT
	.align		4
        /*0084*/ 	.byte	0x02, 0x4a
	.zero		1
	.zero		1


	//----- nvinfo : EIATTR_EXIT_INSTR_OFFSETS
	.align		4
        /*0088*/ 	.byte	0x04, 0x1c
        /*008a*/ 	.short	(.L_199 - .L_198)


	//   ....[0]....
.L_198:
        /*008c*/ 	.word	0x00000070


	//   ....[1]....
        /*0090*/ 	.word	0x00000240


	//----- nvinfo : EIATTR_CBANK_PARAM_SIZE
	.align		4
.L_199:
        /*0094*/ 	.byte	0x03, 0x19
        /*0096*/ 	.short	0x0038


	//----- nvinfo : EIATTR_PARAM_CBANK
	.align		4
        /*0098*/ 	.byte	0x04, 0x0a
        /*009a*/ 	.short	(.L_201 - .L_200)
	.align		4
.L_200:
        /*009c*/ 	.word	index@(.nv.constant0._Z22sum_split_array_kernelILi3E6__halfdEviPT1_PT0_S4_S4_S4_S1_)
        /*00a0*/ 	.short	0x0380
        /*00a2*/ 	.short	0x0038


	//----- nvinfo : EIATTR_SW_WAR
	.align		4
.L_201:
        /*00a4*/ 	.byte	0x04, 0x36
        /*00a6*/ 	.short	(.L_203 - .L_202)
.L_202:
        /*00a8*/ 	.word	0x00000008
.L_203:


//--------------------- .nv.info._Z22sum_split_array_kernelILi2E6__halfdEviPT1_PT0_S4_S4_S4_S1_ --------------------------
	.section	.nv.info._Z22sum_split_array_kernelILi2E6__halfdEviPT1_PT0_S4_S4_S4_S1_,"",@"SHT_CUDA_INFO"
	.sectionflags	@""
	.align	4


	//----- nvinfo : EIATTR_CUDA_API_VERSION
	.align		4
        /*0000*/ 	.byte	0x04, 0x37
        /*0002*/ 	.short	(.L_205 - .L_204)
.L_204:
        /*0004*/ 	.word	0x00000082


	//----- nvinfo : EIATTR_KPARAM_INFO
	.align		4
.L_205:
        /*0008*/ 	.byte	0x04, 0x17
        /*000a*/ 	.short	(.L_207 - .L_206)
.L_206:
        /*000c*/ 	.word	0x00000000
        /*0010*/ 	.short	0x0006
        /*0012*/ 	.short	0x0030
        /*0014*/ 	.byte	0x00, 0xf0, 0x21, 0x00


	//----- nvinfo : EIATTR_KPARAM_INFO
	.align		4
.L_207:
        /*0018*/ 	.byte	0x04, 0x17
        /*001a*/ 	.short	(.L_209 - .L_208)
.L_208:
        /*001c*/ 	.word	0x00000000
        /*0020*/ 	.short	0x0005
        /*0022*/ 	.short	0x0028
        /*0024*/ 	.byte	0x00, 0xf5, 0x21, 0x00


	//----- nvinfo : EIATTR_KPARAM_INFO
	.align		4
.L_209:
        /*0028*/ 	.byte	0x04, 0x17
        /*002a*/ 	.short	(.L_211 - .L_210)
.L_210:
        /*002c*/ 	.word	0x00000000
        /*0030*/ 	.short	0x0004
        /*0032*/ 	.short	0x0020
        /*0034*/ 	.byte	0x00, 0xf5, 0x21, 0x00


	//----- nvinfo : EIATTR_KPARAM_INFO
	.align		4
.L_211:
        /*0038*/ 	.byte	0x04, 0x17
        /*003a*/ 	.short	(.L_213 - .L_212)
.L_212:
        /*003c*/ 	.word	0x00000000
        /*0040*/ 	.short	0x0003
        /*0042*/ 	.short	0x0018
        /*0044*/ 	.byte	0x00, 0xf5, 0x21, 0x00


	//----- nvinfo : EIATTR_KPARAM_INFO
	.align		4
.L_213:
        /*0048*/ 	.byte	0x04, 0x17
        /*004a*/ 	.short	(.L_215 - .L_214)
.L_214:
        /*004c*/ 	.word	0x00000000
        /*0050*/ 	.short	0x0002
        /*0052*/ 	.short	0x0010
        /*0054*/ 	.byte	0x00, 0xf5, 0x21, 0x00


	//----- nvinfo : EIATTR_KPARAM_INFO
	.align		4
.L_215:
        /*0058*/ 	.byte	0x04, 0x17
        /*005a*/ 	.short	(.L_217 - .L_216)
.L_216:
        /*005c*/ 	.word	0x00000000
        /*0060*/ 	.short	0x0001
        /*0062*/ 	.short	0x0008
        /*0064*/ 	.byte	0x00, 0xf5, 0x21, 0x00


	//----- nvinfo : EIATTR_KPARAM_INFO
	.align		4
.L_217:
        /*0068*/ 	.byte	0x04, 0x17
        /*006a*/ 	.short	(.L_219 - .L_218)
.L_218:
        /*006c*/ 	.word	0x00000000
        /*0070*/ 	.short	0x0000
        /*0072*/ 	.short	0x0000
        /*0074*/ 	.byte	0x00, 0xf0, 0x11, 0x00


	//----- nvinfo : EIATTR_SPARSE_MMA_MASK
	.align		4
.L_219:
        /*0078*/ 	.byte	0x03, 0x50
        /*007a*/ 	.short	0x0000


	//----- nvinfo : EIATTR_MAXREG_COUNT
	.align		4
        /*007c*/ 	.byte	0x03, 0x1b
        /*007e*/ 	.short	0x00ff


	//----- nvinfo : EIATTR_MERCURY_ISA_VERSION
	.align		4
        /*0080*/ 	.byte	0x03, 0x5f
        /*0082*/ 	.short	0x0101


	//----- nvinfo : EIATTR_VRC_CTA_INIT_COUNT
	.align		4
        /*0084*/ 	.byte	0x02, 0x4a
	.zero		1
	.zero		1


	//----- nvinfo : EIATTR_EXIT_INSTR_OFFSETS
	.align		4
        /*0088*/ 	.byte	0x04, 0x1c
        /*008a*/ 	.short	(.L_221 - .L_220)


	//   ....[0]....
.L_220:
        /*008c*/ 	.word	0x00000070


	//   ....[1]....
        /*0090*/ 	.word	0x000001d0


	//----- nvinfo : EIATTR_CBANK_PARAM_SIZE
	.align		4
.L_221:
        /*0094*/ 	.byte	0x03, 0x19
        /*0096*/ 	.short	0x0038


	//----- nvinfo : EIATTR_PARAM_CBANK
	.align		4
        /*0098*/ 	.byte	0x04, 0x0a
        /*009a*/ 	.short	(.L_223 - .L_222)
	.align		4
.L_222:
        /*009c*/ 	.word	index@(.nv.constant0._Z22sum_split_array_kernelILi2E6__halfdEviPT1_PT0_S4_S4_S4_S1_)
        /*00a0*/ 	.short	0x0380
        /*00a2*/ 	.short	0x0038


	//----- nvinfo : EIATTR_SW_WAR
	.align		4
.L_223:
        /*00a4*/ 	.byte	0x04, 0x36
        /*00a6*/ 	.short	(.L_225 - .L_224)
.L_224:
        /*00a8*/ 	.word	0x00000008
.L_225:


//--------------------- .nv.info._Z22sum_split_array_kernelILi1E6__halfdEviPT1_PT0_S4_S4_S4_S1_ --------------------------
	.section	.nv.info._Z22sum_split_array_kernelILi1E6__halfdEviPT1_PT0_S4_S4_S4_S1_,"",@"SHT_CUDA_INFO"
	.sectionflags	@""
	.align	4


	//----- nvinfo : EIATTR_CUDA_API_VERSION
	.align		4
        /*0000*/ 	.byte	0x04, 0x37
        /*0002*/ 	.short	(.L_227 - .L_226)
.L_226:
        /*0004*/ 	.word	0x00000082


	//----- nvinfo : EIATTR_KPARAM_INFO
	.align		4
.L_227:
        /*0008*/ 	.byte	0x04, 0x17
        /*000a*/ 	.short	(.L_229 - .L_228)
.L_228:
        /*000c*/ 	.word	0x00000000
        /*0010*/ 	.short	0x0006
        /*0012*/ 	.short	0x0030
        /*0014*/ 	.byte	0x00, 0xf0, 0x21, 0x00


	//----- nvinfo : EIATTR_KPARAM_INFO
	.align		4
.L_229:
        /*0018*/ 	.byte	0x04, 0x17
        /*001a*/ 	.short	(.L_231 - .L_230)
.L_230:
        /*001c*/ 	.word	0x00000000
        /*0020*/ 	.short	0x0005
        /*0022*/ 	.short	0x0028
        /*0024*/ 	.byte	0x00, 0xf5, 0x21, 0x00


	//----- nvinfo : EIATTR_KPARAM_INFO
	.align		4
.L_231:
        /*0028*/ 	.byte	0x04, 0x17
        /*002a*/ 	.short	(.L_233 - .L_232)
.L_232:
        /*002c*/ 	.word	0x00000000
        /*0030*/ 	.short	0x0004
        /*0032*/ 	.short	0x0020
        /*0034*/ 	.byte	0x00, 0xf5, 0x21, 0x00


	//----- nvinfo : EIATTR_KPARAM_INFO
	.align		4
.L_233:
        /*0038*/ 	.byte	0x04, 0x17
        /*003a*/ 	.short	(.L_235 - .L_234)
.L_234:
        /*003c*/ 	.word	0x00000000
        /*0040*/ 	.short	0x0003
        /*0042*/ 	.short	0x0018
        /*0044*/ 	.byte	0x00, 0xf5, 0x21, 0x00


	//----- nvinfo : EIATTR_KPARAM_INFO
	.align		4
.L_235:
        /*0048*/ 	.byte	0x04, 0x17
        /*004a*/ 	.short	(.L_237 - .L_236)
.L_236:
        /*004c*/ 	.word	0x00000000
        /*0050*/ 	.short	0x0002
        /*0052*/ 	.short	0x0010
        /*0054*/ 	.byte	0x00, 0xf5, 0x21, 0x00


	//----- nvinfo : EIATTR_KPARAM_INFO
	.align		4
.L_237:
        /*0058*/ 	.byte	0x04, 0x17
        /*005a*/ 	.short	(.L_239 - .L_238)
.L_238:
        /*005c*/ 	.word	0x00000000
        /*0060*/ 	.short	0x0001
        /*0062*/ 	.short	0x0008
        /*0064*/ 	.byte	0x00, 0xf5, 0x21, 0x00


	//----- nvinfo : EIATTR_KPARAM_INFO
	.align		4
.L_239:
        /*0068*/ 	.byte	0x04, 0x17
        /*006a*/ 	.short	(.L_241 - .L_240)
.L_240:
        /*006c*/ 	.word	0x00000000
        /*0070*/ 	.short	0x0000
        /*0072*/ 	.short	0x0000
        /*0074*/ 	.byte	0x00, 0xf0, 0x11, 0x00


	//----- nvinfo : EIATTR_SPARSE_MMA_MASK
	.align		4
.L_241:
        /*0078*/ 	.byte	0x03, 0x50
        /*007a*/ 	.short	0x0000


	//----- nvinfo : EIATTR_MAXREG_COUNT
	.align		4
        /*007c*/ 	.byte	0x03, 0x1b
        /*007e*/ 	.short	0x00ff


	//----- nvinfo : EIATTR_MERCURY_ISA_VERSION
	.align		4
        /*0080*/ 	.byte	0x03, 0x5f
        /*0082*/ 	.short	0x0101


	//----- nvinfo : EIATTR_VRC_CTA_INIT_COUNT
	.align		4
        /*0084*/ 	.byte	0x02, 0x4a
	.zero		1
	.zero		1


	//----- nvinfo : EIATTR_EXIT_INSTR_OFFSETS
	.align		4
        /*0088*/ 	.byte	0x04, 0x1c
        /*008a*/ 	.short	(.L_243 - .L_242)


	//   ....[0]....
.L_242:
        /*008c*/ 	.word	0x00000070


	//   ....[1]....
        /*0090*/ 	.word	0x00000120


	//----- nvinfo : EIATTR_CBANK_PARAM_SIZE
	.align		4
.L_243:
        /*0094*/ 	.byte	0x03, 0x19
        /*0096*/ 	.short	0x0038


	//----- nvinfo : EIATTR_PARAM_CBANK
	.align		4
        /*0098*/ 	.byte	0x04, 0x0a
        /*009a*/ 	.short	(.L_245 - .L_244)
	.align		4
.L_244:
        /*009c*/ 	.word	index@(.nv.constant0._Z22sum_split_array_kernelILi1E6__halfdEviPT1_PT0_S4_S4_S4_S1_)
        /*00a0*/ 	.short	0x0380
        /*00a2*/ 	.short	0x0038


	//----- nvinfo : EIATTR_SW_WAR
	.align		4
.L_245:
        /*00a4*/ 	.byte	0x04, 0x36
        /*00a6*/ 	.short	(.L_247 - .L_246)
.L_246:
        /*00a8*/ 	.word	0x00000008
.L_247:


//--------------------- .nv.info._Z18split_array_kernelILi4Ed6__halfEviPKT0_PT1_S5_S5_S5_S1_ --------------------------
	.section	.nv.info._Z18split_array_kernelILi4Ed6__halfEviPKT0_PT1_S5_S5_S5_S1_,"",@"SHT_CUDA_INFO"
	.sectionflags	@""
	.align	4


	//----- nvinfo : EIATTR_CUDA_API_VERSION
	.align		4
        /*0000*/ 	.byte	0x04, 0x37
        /*0002*/ 	.short	(.L_249 - .L_248)
.L_248:
        /*0004*/ 	.word	0x00000082


	//----- nvinfo : EIATTR_KPARAM_INFO
	.align		4
.L_249:
        /*0008*/ 	.byte	0x04, 0x17
        /*000a*/ 	.short	(.L_251 - .L_250)
.L_250:
        /*000c*/ 	.word	0x00000000
        /*0010*/ 	.short	0x0006
        /*0012*/ 	.short	0x0030
        /*0014*/ 	.byte	0x00, 0xf0, 0x21, 0x00


	//----- nvinfo : EIATTR_KPARAM_INFO
	.align		4
.L_251:
        /*0018*/ 	.byte	0x04, 0x17
        /*001a*/ 	.short	(.L_253 - .L_252)
.L_252:
        /*001c*/ 	.word	0x00000000
        /*0020*/ 	.short	0x0005
        /*0022*/ 	.short	0x0028
        /*0024*/ 	.byte	0x00, 0xf5, 0x21, 0x00


	//----- nvinfo : EIATTR_KPARAM_INFO
	.align		4
.L_253:
        /*0028*/ 	.byte	0x04, 0x17
        /*002a*/ 	.short	(.L_255 - .L_254)
.L_254:
        /*002c*/ 	.word	0x00000000
        /*0030*/ 	.short	0x0004
        /*0032*/ 	.short	0x0020
        /*0034*/ 	.byte	0x00, 0xf5, 0x21, 0x00


	//----- nvinfo : EIATTR_KPARAM_INFO
	.align		4
.L_255:
        /*0038*/ 	.byte	0x04, 0x17
        /*003a*/ 	.short	(.L_257 - .L_256)
.L_256:
        /*003c*/ 	.word	0x00000000
        /*0040*/ 	.short	0x0003
        /*0042*/ 	.short	0x0018
        /*0044*/ 	.byte	0x00, 0xf5, 0x21, 0x00


	//----- nvinfo : EIATTR_KPARAM_INFO
	.align		4
.L_257:
        /*0048*/ 	.byte	0x04, 0x17
        /*004a*/ 	.short	(.L_259 - .L_258)
.L_258:
        /*004c*/ 	.word	0x00000000
        /*0050*/ 	.short	0x0002
        /*0052*/ 	.short	0x0010
        /*0054*/ 	.byte	0x00, 0xf5, 0x21, 0x00


	//----- nvinfo : EIATTR_KPARAM_INFO
	.align		4
.L_259:
        /*0058*/ 	.byte	0x04, 0x17
        /*005a*/ 	.short	(.L_261 - .L_260)
.L_260:
        /*005c*/ 	.word	0x00000000
        /*0060*/ 	.short	0x0001
        /*0062*/ 	.short	0x0008
        /*0064*/ 	.byte	0x00, 0xf5, 0x21, 0x00


	//----- nvinfo : EIATTR_KPARAM_INFO
	.align		4
.L_261:
        /*0068*/ 	.byte	0x04, 0x17
        /*006a*/ 	.short	(.L_263 - .L_262)
.L_262:
        /*006c*/ 	.word	0x00000000
        /*0070*/ 	.short	0x0000
        /*0072*/ 	.short	0x0000
        /*0074*/ 	.byte	0x00, 0xf0, 0x11, 0x00


	//----- nvinfo : EIATTR_SPARSE_MMA_MASK
	.align		4
.L_263:
        /*0078*/ 	.byte	0x03, 0x50
        /*007a*/ 	.short	0x0000


	//----- nvinfo : EIATTR_MAXREG_COUNT
	.align		4
        /*007c*/ 	.byte	0x03, 0x1b
        /*007e*/ 	.short	0x00ff


	//----- nvinfo : EIATTR_MERCURY_ISA_VERSION
	.align		4
        /*0080*/ 	.byte	0x03, 0x5f
        /*0082*/ 	.short	0x0101


	//----- nvinfo : EIATTR_VRC_CTA_INIT_COUNT
	.align		4
        /*0084*/ 	.byte	0x02, 0x4a
	.zero		1
	.zero		1


	//----- nvinfo : EIATTR_EXIT_INSTR_OFFSETS
	.align		4
        /*0088*/ 	.byte	0x04, 0x1c
        /*008a*/ 	.short	(.L_265 - .L_264)


	//   ....[0]....
.L_264:
        /*008c*/ 	.word	0x00000070


	//   ....[1]....
        /*0090*/ 	.word	0x00000310


	//----- nvinfo : EIATTR_CBANK_PARAM_SIZE
	.align		4
.L_265:
        /*0094*/ 	.byte	0x03, 0x19
        /*0096*/ 	.short	0x0038


	//----- nvinfo : EIATTR_PARAM_CBANK
	.align		4
        /*0098*/ 	.byte	0x04, 0x0a
        /*009a*/ 	.short	(.L_267 - .L_266)
	.align		4
.L_266:
        /*009c*/ 	.word	index@(.nv.constant0._Z18split_array_kernelILi4Ed6__halfEviPKT0_PT1_S5_S5_S5_S1_)
        /*00a0*/ 	.short	0x0380
        /*00a2*/ 	.short	0x0038


	//----- nvinfo : EIATTR_SW_WAR
	.align		4
.L_267:
        /*00a4*/ 	.byte	0x04, 0x36
        /*00a6*/ 	.short	(.L_269 - .L_268)
.L_268:
        /*00a8*/ 	.word	0x00000008
.L_269:


//--------------------- .nv.info._Z18split_array_kernelILi3Ed6__halfEviPKT0_PT1_S5_S5_S5_S1_ --------------------------
	.section	.nv.info._Z18split_array_kernelILi3Ed6__halfEviPKT0_PT1_S5_S5_S5_S1_,"",@"SHT_CUDA_INFO"
	.sectionflags	@""
	.align	4


	//----- nvinfo : EIATTR_CUDA_API_VERSION
	.align		4
        /*0000*/ 	.byte	0x04, 0x37
        /*0002*/ 	.short	(.L_271 - .L_270)
.L_270:
        /*0004*/ 	.word	0x00000082


	//----- nvinfo : EIATTR_KPARAM_INFO
	.align		4
.L_271:
        /*0008*/ 	.byte	0x04, 0x17
        /*000a*/ 	.short	(.L_273 - .L_272)
.L_272:
        /*000c*/ 	.word	0x00000000
        /*0010*/ 	.short	0x0006
        /*0012*/ 	.short	0x0030
        /*0014*/ 	.byte	0x00, 0xf0, 0x21, 0x00


	//----- nvinfo : EIATTR_KPARAM_INFO
	.align		4
.L_273:
        /*0018*/ 	.byte	0x04, 0x17
        /*001a*/ 	.short	(.L_275 - .L_274)
.L_274:
        /*001c*/ 	.word	0x00000000
        /*0020*/ 	.short	0x0005
        /*0022*/ 	.short	0x0028
        /*0024*/ 	.byte	0x00, 0xf5, 0x21, 0x00


	//----- nvinfo : EIATTR_KPARAM_INFO
	.align		4
.L_275:
        /*0028*/ 	.byte	0x04, 0x17
        /*002a*/ 	.short	(.L_277 - .L_276)
.L_276:
        /*002c*/ 	.word	0x00000000
        /*0030*/ 	.short	0x0004
        /*0032*/ 	.short	0x0020
        /*0034*/ 	.byte	0x00, 0xf5, 0x21, 0x00


	//----- nvinfo : EIATTR_KPARAM_INFO
	.align		4
.L_277:
        /*0038*/ 	.byte	0x04, 0x17
        /*003a*/ 	.short	(.L_279 - .L_278)
.L_278:
        /*003c*/ 	.word	0x00000000
        /*0040*/ 	.short	0x0003
        /*0042*/ 	.short	0x0018
        /*0044*/ 	.byte	0x00, 0xf5, 0x21, 0x00


	//----- nvinfo : EIATTR_KPARAM_INFO
	.align		4
.L_279:
        /*0048*/ 	.byte	0x04, 0x17
        /*004a*/ 	.short	(.L_281 - .L_280)
.L_280:
        /*004c*/ 	.word	0x00000000
        /*0050*/ 	.short	0x0002
        /*0052*/ 	.short	0x0010
        /*0054*/ 	.byte	0x00, 0xf5, 0x21, 0x00


	//----- nvinfo : EIATTR_KPARAM_INFO
	.align		4
.L_281:
        /*0058*/ 	.byte	0x04, 0x17
        /*005a*/ 	.short	(.L_283 - .L_282)
.L_282:
        /*005c*/ 	.word	0x00000000
        /*0060*/ 	.short	0x0001
        /*0062*/ 	.short	0x0008
        /*0064*/ 	.byte	0x00, 0xf5, 0x21, 0x00


	//----- nvinfo : EIATTR_KPARAM_INFO
	.align		4
.L_283:
        /*0068*/ 	.byte	0x04, 0x17
        /*006a*/ 	.short	(.L_285 - .L_284)
.L_284:
        /*006c*/ 	.word	0x00000000
        /*0070*/ 	.short	0x0000
        /*0072*/ 	.short	0x0000
        /*0074*/ 	.byte	0x00, 0xf0, 0x11, 0x00


	//----- nvinfo : EIATTR_SPARSE_MMA_MASK
	.align		4
.L_285:
        /*0078*/ 	.byte	0x03, 0x50
        /*007a*/ 	.short	0x0000


	//----- nvinfo : EIATTR_MAXREG_COUNT
	.align		4
        /*007c*/ 	.byte	0x03, 0x1b
        /*007e*/ 	.short	0x00ff


	//----- nvinfo : EIATTR_MERCURY_ISA_VERSION
	.align		4
        /*0080*/ 	.byte	0x03, 0x5f
        /*0082*/ 	.short	0x0101


	//----- nvinfo : EIATTR_VRC_CTA_INIT_COUNT
	.align		4
        /*0084*/ 	.byte	0x02, 0x4a
	.zero		1
	.zero		1


	//----- nvinfo : EIATTR_EXIT_INSTR_OFFSETS
	.align		4
        /*0088*/ 	.byte	0x04, 0x1c
        /*008a*/ 	.short	(.L_287 - .L_286)


	//   ....[0]....
.L_286:
        /*008c*/ 	.word	0x00000070


	//   ....[1]....
        /*0090*/ 	.word	0x00000260


	//----- nvinfo : EIATTR_CBANK_PARAM_SIZE
	.align		4
.L_287:
        /*0094*/ 	.byte	0x03, 0x19
        /*0096*/ 	.short	0x0038


	//----- nvinfo : EIATTR_PARAM_CBANK
	.align		4
        /*0098*/ 	.byte	0x04, 0x0a
        /*009a*/ 	.short	(.L_289 - .L_288)
	.align		4
.L_288:
        /*009c*/ 	.word	index@(.nv.constant0._Z18split_array_kernelILi3Ed6__halfEviPKT0_PT1_S5_S5_S5_S1_)
        /*00a0*/ 	.short	0x0380
        /*00a2*/ 	.short	0x0038


	//----- nvinfo : EIATTR_SW_WAR
	.align		4
.L_289:
        /*00a4*/ 	.byte	0x04, 0x36
        /*00a6*/ 	.short	(.L_291 - .L_290)
.L_290:
        /*00a8*/ 	.word	0x00000008
.L_291:


//--------------------- .nv.info._Z18split_array_kernelILi2Ed6__halfEviPKT0_PT1_S5_S5_S5_S1_ --------------------------
	.section	.nv.info._Z18split_array_kernelILi2Ed6__halfEviPKT0_PT1_S5_S5_S5_S1_,"",@"SHT_CUDA_INFO"
	.sectionflags	@""
	.align	4


	//----- nvinfo : EIATTR_CUDA_API_VERSION
	.align		4
        /*0000*/ 	.byte	0x04, 0x37
        /*0002*/ 	.short	(.L_293 - .L_292)
.L_292:
        /*0004*/ 	.word	0x00000082


	//----- nvinfo : EIATTR_KPARAM_INFO
	.align		4
.L_293:
        /*0008*/ 	.byte	0x04, 0x17
        /*000a*/ 	.short	(.L_295 - .L_294)
.L_294:
        /*000c*/ 	.word	0x00000000
        /*0010*/ 	.short	0x0006
        /*0012*/ 	.short	0x0030
        /*0014*/ 	.byte	0x00, 0xf0, 0x21, 0x00


	//----- nvinfo : EIATTR_KPARAM_INFO
	.align		4
.L_295:
        /*0018*/ 	.byte	0x04, 0x17
        /*001a*/ 	.short	(.L_297 - .L_296)
.L_296:
        /*001c*/ 	.word	0x00000000
        /*0020*/ 	.short	0x0005
        /*0022*/ 	.short	0x0028
        /*0024*/ 	.byte	0x00, 0xf5, 0x21, 0x00


	//----- nvinfo : EIATTR_KPARAM_INFO
	.align		4
.L_297:
        /*0028*/ 	.byte	0x04, 0x17
        /*002a*/ 	.short	(.L_299 - .L_298)
.L_298:
        /*002c*/ 	.word	0x00000000
        /*0030*/ 	.short	0x0004
        /*0032*/ 	.short	0x0020
        /*0034*/ 	.byte	0x00, 0xf5, 0x21, 0x00


	//----- nvinfo : EIATTR_KPARAM_INFO
	.align		4
.L_299:
        /*0038*/ 	.byte	0x04, 0x17
        /*003a*/ 	.short	(.L_301 - .L_300)
.L_300:
        /*003c*/ 	.word	0x00000000
        /*0040*/ 	.short	0x0003
        /*0042*/ 	.short	0x0018
        /*0044*/ 	.byte	0x00, 0xf5, 0x21, 0x00


	//----- nvinfo : EIATTR_KPARAM_INFO
	.align		4
.L_301:
        /*0048*/ 	.byte	0x04, 0x17
        /*004a*/ 	.short	(.L_303 - .L_302)
.L_302:
        /*004c*/ 	.word	0x00000000
        /*0050*/ 	.short	0x0002
        /*0052*/ 	.short	0x0010
        /*0054*/ 	.byte	0x00, 0xf5, 0x21, 0x00


	//----- nvinfo : EIATTR_KPARAM_INFO
	.align		4
.L_303:
        /*0058*/ 	.byte	0x04, 0x17
        /*005a*/ 	.short	(.L_305 - .L_304)
.L_304:
        /*005c*/ 	.word	0x00000000
        /*0060*/ 	.short	0x0001
        /*0062*/ 	.short	0x0008
        /*0064*/ 	.byte	0x00, 0xf5, 0x21, 0x00


	//----- nvinfo : EIATTR_KPARAM_INFO
	.align		4
.L_305:
        /*0068*/ 	.byte	0x04, 0x17
        /*006a*/ 	.short	(.L_307 - .L_306)
.L_306:
        /*006c*/ 	.word	0x00000000
        /*0070*/ 	.short	0x0000
        /*0072*/ 	.short	0x0000
        /*0074*/ 	.byte	0x00, 0xf0, 0x11, 0x00


	//----- nvinfo : EIATTR_SPARSE_MMA_MASK
	.align		4
.L_307:
        /*0078*/ 	.byte	0x03, 0x50
        /*007a*/ 	.short	0x0000


	//----- nvinfo : EIATTR_MAXREG_COUNT
	.align		4
        /*007c*/ 	.byte	0x03, 0x1b
        /*007e*/ 	.short	0x00ff


	//----- nvinfo : EIATTR_MERCURY_ISA_VERSION
	.align		4
        /*0080*/ 	.byte	0x03, 0x5f
        /*0082*/ 	.short	0x0101


	//----- nvinfo : EIATTR_VRC_CTA_INIT_COUNT
	.align		4
        /*0084*/ 	.byte	0x02, 0x4a
	.zero		1
	.zero		1


	//----- nvinfo : EIATTR_EXIT_INSTR_OFFSETS
	.align		4
        /*0088*/ 	.byte	0x04, 0x1c
        /*008a*/ 	.short	(.L_309 - .L_308)


	//   ....[0]....
.L_308:
        /*008c*/ 	.word	0x00000070


	//   ....[1]....
        /*0090*/ 	.word	0x000001b0


	//----- nvinfo : EIATTR_CBANK_PARAM_SIZE
	.align		4
.L_309:
        /*0094*/ 	.byte	0x03, 0x19
        /*0096*/ 	.short	0x0038


	//----- nvinfo : EIATTR_PARAM_CBANK
	.align		4
        /*0098*/ 	.byte	0x04, 0x0a
        /*009a*/ 	.short	(.L_311 - .L_310)
	.align		4
.L_310:
        /*009c*/ 	.word	index@(.nv.constant0._Z18split_array_kernelILi2Ed6__halfEviPKT0_PT1_S5_S5_S5_S1_)
        /*00a0*/ 	.short	0x0380
        /*00a2*/ 	.short	0x0038


	//----- nvinfo : EIATTR_SW_WAR
	.align		4
.L_311:
        /*00a4*/ 	.byte	0x04, 0x36
        /*00a6*/ 	.short	(.L_313 - .L_312)
.L_312:
        /*00a8*/ 	.word	0x00000008
.L_313:


//--------------------- .nv.info._Z18split_array_kernelILi1Ed6__halfEviPKT0_PT1_S5_S5_S5_S1_ --------------------------
	.section	.nv.info._Z18split_array_kernelILi1Ed6__halfEviPKT0_PT1_S5_S5_S5_S1_,"",@"SHT_CUDA_INFO"
	.sectionflags	@""
	.align	4


	//----- nvinfo : EIATTR_CUDA_API_VERSION
	.align		4
        /*0000*/ 	.byte	0x04, 0x37
        /*0002*/ 	.short	(.L_315 - .L_314)
.L_314:
        /*0004*/ 	.word	0x00000082


	//----- nvinfo : EIATTR_KPARAM_INFO
	.align		4
.L_315:
        /*0008*/ 	.byte	0x04, 0x17
        /*000a*/ 	.short	(.L_317 - .L_316)
.L_316:
        /*000c*/ 	.word	0x00000000
        /*0010*/ 	.short	0x0006
        /*0012*/ 	.short	0x0030
        /*0014*/ 	.byte	0x00, 0xf0, 0x21, 0x00


	//----- nvinfo : EIATTR_KPARAM_INFO
	.align		4
.L_317:
        /*0018*/ 	.byte	0x04, 0x17
        /*001a*/ 	.short	(.L_319 - .L_318)
.L_318:
        /*001c*/ 	.word	0x00000000
        /*0020*/ 	.short	0x0005
        /*0022*/ 	.short	0x0028
        /*0024*/ 	.byte	0x00, 0xf5, 0x21, 0x00


	//----- nvinfo : EIATTR_KPARAM_INFO
	.align		4
.L_319:
        /*0028*/ 	.byte	0x04, 0x17
        /*002a*/ 	.short	(.L_321 - .L_320)
.L_320:
        /*002c*/ 	.word	0x00000000
        /*0030*/ 	.short	0x0004
        /*0032*/ 	.short	0x0020
        /*0034*/ 	.byte	0x00, 0xf5, 0x21, 0x00


	//----- nvinfo : EIATTR_KPARAM_INFO
	.align		4
.L_321:
        /*0038*/ 	.byte	0x04, 0x17
        /*003a*/ 	.short	(.L_323 - .L_322)
.L_322:
        /*003c*/ 	.word	0x00000000
        /*0040*/ 	.short	0x0003
        /*0042*/ 	.short	0x0018
        /*0044*/ 	.byte	0x00, 0xf5, 0x21, 0x00


	//----- nvinfo : EIATTR_KPARAM_INFO
	.align		4
.L_323:
        /*0048*/ 	.byte	0x04, 0x17
        /*004a*/ 	.short	(.L_325 - .L_324)
.L_324:
        /*004c*/ 	.word	0x00000000
        /*0050*/ 	.short	0x0002
        /*0052*/ 	.short	0x0010
        /*0054*/ 	.byte	0x00, 0xf5, 0x21, 0x00


	//----- nvinfo : EIATTR_KPARAM_INFO
	.align		4
.L_325:
        /*0058*/ 	.byte	0x04, 0x17
        /*005a*/ 	.short	(.L_327 - .L_326)
.L_326:
        /*005c*/ 	.word	0x00000000
        /*0060*/ 	.short	0x0001
        /*0062*/ 	.short	0x0008
        /*0064*/ 	.byte	0x00, 0xf5, 0x21, 0x00


	//----- nvinfo : EIATTR_KPARAM_INFO
	.align		4
.L_327:
        /*0068*/ 	.byte	0x04, 0x17
        /*006a*/ 	.short	(.L_329 - .L_328)
.L_328:
        /*006c*/ 	.word	0x00000000
        /*0070*/ 	.short	0x0000
        /*0072*/ 	.short	0x0000
        /*0074*/ 	.byte	0x00, 0xf0, 0x11, 0x00


	//----- nvinfo : EIATTR_SPARSE_MMA_MASK
	.align		4
.L_329:
        /*0078*/ 	.byte	0x03, 0x50
        /*007a*/ 	.short	0x0000


	//----- nvinfo : EIATTR_MAXREG_COUNT
	.align		4
        /*007c*/ 	.byte	0x03, 0x1b
        /*007e*/ 	.short	0x00ff


	//----- nvinfo : EIATTR_MERCURY_ISA_VERSION
	.align		4
        /*0080*/ 	.byte	0x03, 0x5f
        /*0082*/ 	.short	0x0101


	//----- nvinfo : EIATTR_VRC_CTA_INIT_COUNT
	.align		4
        /*0084*/ 	.byte	0x02, 0x4a
	.zero		1
	.zero		1


	//----- nvinfo : EIATTR_EXIT_INSTR_OFFSETS
	.align		4
        /*0088*/ 	.byte	0x04, 0x1c
        /*008a*/ 	.short	(.L_331 - .L_330)


	//   ....[0]....
.L_330:
        /*008c*/ 	.word	0x00000070


	//   ....[1]....
        /*0090*/ 	.word	0x00000100


	//----- nvinfo : EIATTR_CBANK_PARAM_SIZE
	.align		4
.L_331:
        /*0094*/ 	.byte	0x03, 0x19
        /*0096*/ 	.short	0x0038


	//----- nvinfo : EIATTR_PARAM_CBANK
	.align		4
        /*0098*/ 	.byte	0x04, 0x0a
        /*009a*/ 	.short	(.L_333 - .L_332)
	.align		4
.L_332:
        /*009c*/ 	.word	index@(.nv.constant0._Z18split_array_kernelILi1Ed6__halfEviPKT0_PT1_S5_S5_S5_S1_)
        /*00a0*/ 	.short	0x0380
        /*00a2*/ 	.short	0x0038


	//----- nvinfo : EIATTR_SW_WAR
	.align		4
.L_333:
        /*00a4*/ 	.byte	0x04, 0x36
        /*00a6*/ 	.short	(.L_335 - .L_334)
.L_334:
        /*00a8*/ 	.word	0x00000008
.L_335:


//--------------------- .nv.callgraph             --------------------------
	.section	.nv.callgraph,"",@"SHT_CUDA_CALLGRAPH"
	.align	4
	.sectionentsize	8
	.align		4
        /*0000*/ 	.word	0x00000000
	.align		4
        /*0004*/ 	.word	0xffffffff
	.align		4
        /*0008*/ 	.word	0x00000000
	.align		4
        /*000c*/ 	.word	0xfffffffe
	.align		4
        /*0010*/ 	.word	0x00000000
	.align		4
        /*0014*/ 	.word	0xfffffffd
	.align		4
        /*0018*/ 	.word	0x00000000
	.align		4
        /*001c*/ 	.word	0xfffffffc


//--------------------- .text._Z22sum_split_array_kernelILi4EfdEviPT1_PT0_S3_S3_S3_S0_ --------------------------
	.section	.text._Z22sum_split_array_kernelILi4EfdEviPT1_PT0_S3_S3_S3_S0_,"ax",@progbits
	.align	128
        .global         _Z22sum_split_array_kernelILi4EfdEviPT1_PT0_S3_S3_S3_S0_
        .type           _Z22sum_split_array_kernelILi4EfdEviPT1_PT0_S3_S3_S3_S0_,@function
        .size           _Z22sum_split_array_kernelILi4EfdEviPT1_PT0_S3_S3_S3_S0_,(.L_x_12 - _Z22sum_split_array_kernelILi4EfdEviPT1_PT0_S3_S3_S3_S0_)
        .other          _Z22sum_split_array_kernelILi4EfdEviPT1_PT0_S3_S3_S3_S0_,@"STO_CUDA_ENTRY STV_DEFAULT"
_Z22sum_split_array_kernelILi4EfdEviPT1_PT0_S3_S3_S3_S0_:
.text._Z22sum_split_array_kernelILi4EfdEviPT1_PT0_S3_S3_S3_S0_:
[----:B------:R-:W-:Y:S01]  /*0000*/  LDC R1, c[0x0][0x37c] ;  /* 0x0000df00ff017b82 */ /* 0x000fe20000000800 */
[----:B------:R-:W0:Y:S07]  /*0010*/  S2R R3, SR_TID.X ;  /* 0x0000000000037919 */ /* 0x000e2e0000002100 */
[----:B------:R-:W0:Y:S01]  /*0020*/  S2UR UR4, SR_CTAID.X ;  /* 0x00000000000479c3 */ /* 0x000e220000002500 */
[----:B------:R-:W1:Y:S07]  /*0030*/  LDCU UR5, c[0x0][0x380] ;  /* 0x00007000ff0577ac */ /* 0x000e6e0008000800 */
[----:B------:R-:W0:Y:S02]  /*0040*/  LDC R0, c[0x0][0x360] ;  /* 0x0000d800ff007b82 */ /* 0x000e240000000800 */
[----:B0-----:R-:W-:-:S05]  /*0050*/  IMAD R0, R0, UR4, R3 ;  /* 0x0000000400007c24 */ /* 0x001fca000f8e0203 */
[----:B-1----:R-:W-:-:S13]  /*0060*/  ISETP.GE.AND P0, PT, R0, UR5, PT ;  /* 0x0000000500007c0c */ /* 0x002fda000bf06270 */
[----:B------:R-:W-:Y:S05]  /*0070*/  @P0 EXIT ;  /* 0x000000000000094d */ /* 0x000fea0003800000 */
[----:B------:R-:W0:Y:S01]  /*0080*/  LDC.64 R2, c[0x0][0x390] ;  /* 0x0000e400ff027b82 */ /* 0x000e220000000a00 */
[----:B------:R-:W1:Y:S07]  /*0090*/  LDCU.64 UR4, c[0x0][0x358] ;  /* 0x00006b00ff0477ac */ /* 0x000e6e0008000a00 */
[----:B------:R-:W2:Y:S08]  /*00a0*/  LDC.64 R6, c[0x0][0x398] ;  /* 0x0000e600ff067b82 */ /* 0x000eb00000000a00 */
[----:B------:R-:W3:Y:S08]  /*00b0*/  LDC.64 R10, c[0x0][0x3a0] ;  /* 0x0000e800ff0a7b82 */ /* 0x000ef00000000a00 */
[----:B------:R-:W4:Y:S01]  /*00c0*/  LDC.64 R12, c[0x0][0x3a8] ;  /* 0x0000ea00ff0c7b82 */ /* 0x000f220000000a00 */
[----:B0-----:R-:W-:-:S05]  /*00d0*/  IMAD.WIDE R2, R0, 0x4, R2 ;  /* 0x0000000400027825 */ /* 0x001fca00078e0202 */
[----:B-1----:R0:W5:Y:S01]  /*00e0*/  LDG.E.CONSTANT R16, desc[UR4][R2.64] ;  /* 0x0000000402107981 */ /* 0x002162000c1e9900 */
[C---:B--2---:R-:W-:Y:S01]  /*00f0*/  IMAD.WIDE R6, R0.reuse, 0x4, R6 ;  /* 0x0000000400067825 */ /* 0x044fe200078e0206 */
[----:B------:R-:W1:Y:S04]  /*0100*/  LDC.64 R8, c[0x0][0x3b0] ;  /* 0x0000ec00ff087b82 */ /* 0x000e680000000a00 */
[----:B------:R2:W5:Y:S01]  /*0110*/  LDG.E.CONSTANT R17, desc[UR4][R6.64] ;  /* 0x0000000406117981 */ /* 0x000562000c1e9900 */
[----:B---3--:R-:W-:-:S03]  /*0120*/  IMAD.WIDE R10, R0, 0x4, R10 ;  /* 0x00000004000a7825 */ /* 0x008fc600078e020a */
[----:B------:R-:W0:Y:S03]  /*0130*/  LDC.64 R14, c[0x0][0x3b0] ;  /* 0x0000ec00ff0e7b82 */ /* 0x000e260000000a00 */
[----:B------:R-:W3:Y:S01]  /*0140*/  LDG.E.CONSTANT R10, desc[UR4][R10.64] ;  /* 0x000000040a0a7981 */ /* 0x000ee2000c1e9900 */
[----:B----4-:R-:W-:-:S06]  /*0150*/  IMAD.WIDE R12, R0, 0x4, R12 ;  /* 0x00000004000c7825 */ /* 0x010fcc00078e020c */
[----:B------:R-:W4:Y:S01]  /*0160*/  LDG.E.CONSTANT R12, desc[UR4][R12.64] ;  /* 0x000000040c0c7981 */ /* 0x000f22000c1e9900 */
[----:B-1----:R-:W-:-:S06]  /*0170*/  DSETP.NEU.AND P0, PT, R8, 1, PT ;  /* 0x3ff000000800742a */ /* 0x002fcc0003f0d000 */
[----:B0-----:R-:W-:Y:S02]  /*0180*/  FSEL R2, R14, RZ, P0 ;  /* 0x000000ff0e027208 */ /* 0x001fe40000000000 */
[----:B------:R-:W-:Y:S02]  /*0190*/  FSEL R3, R15, 0.234375, P0 ;  /* 0x3e7000000f037808 */ /* 0x000fe40000000000 */
[----:B------:R-:W0:Y:S04]  /*01a0*/  LDC.64 R14, c[0x0][0x388] ;  /* 0x0000e200ff0e7b82 */ /* 0x000e280000000a00 */
[----:B--2---:R-:W-:Y:S01]  /*01b0*/  DMUL R6, R2, R2 ;  /* 0x0000000202067228 */ /* 0x004fe20000000000 */
[----:B-----5:R-:W1:Y:S08]  /*01c0*/  F2F.F64.F32 R4, R16 ;  /* 0x0000001000047310 */ /* 0x020e700000201800 */
[----:B------:R-:W2:Y:S01]  /*01d0*/  F2F.F64.F32 R8, R17 ;  /* 0x0000001100087310 */ /* 0x000ea20000201800 */
[----:B-1----:R-:W-:-:S07]  /*01e0*/  DADD R4, RZ, R4 ;  /* 0x00000000ff047229 */ /* 0x002fce0000000004 */
[----:B---3--:R-:W1:Y:S01]  /*01f0*/  F2F.F64.F32 R10, R10 ;  /* 0x0000000a000a7310 */ /* 0x008e620000201800 */
[----:B--2---:R-:W-:-:S07]  /*0200*/  DFMA R4, R2, R8, R4 ;  /* 0x000000080204722b */ /* 0x004fce0000000004 */
[----:B----4-:R-:W2:Y:S01]  /*0210*/  F2F.F64.F32 R8, R12 ;  /* 0x0000000c00087310 */ /* 0x010ea20000201800 */
[----:B------:R-:W-:Y:S02]  /*0220*/  DMUL R2, R2, R6 ;  /* 0x0000000602027228 */ /* 0x000fe40000000000 */
[----:B-1----:R-:W-:-:S08]  /*0230*/  DFMA R4, R6, R10, R4 ;  /* 0x0000000a0604722b */ /* 0x002fd00000000004 */
[----:B--2---:R-:W-:Y:S01]  /*0240*/  DFMA R2, R2, R8, R4 ;  /* 0x000000080202722b */ /* 0x004fe20000000004 */
[----:B0-----:R-:W-:-:S06]  /*0250*/  IMAD.WIDE R4, R0, 0x8, R14 ;  /* 0x0000000800047825 */ /* 0x001fcc00078e020e */
[----:B------:R-:W-:Y:S01]  /*0260*/  STG.E.64 desc[UR4][R4.64], R2 ;  /* 0x0000000204007986 */ /* 0x000fe2000c101b04 */
[----:B------:R-:W-:Y:S05]  /*0270*/  EXIT ;  /* 0x000000000000794d */ /* 0x000fea0003800000 */
.L_x_0:
[----:B------:R-:W-:-:S00]  /*0280*/  BRA `(.L_x_0) ;  /* 0xfffffffc00fc7947 */ /* 0x000fc0000383ffff */
[----:B------:R-:W-:-:S00]  /*0290*/  NOP ;  /* 0x0000000000007918 */ /* 0x000fc00000000000 */
        /* <DEDUP_REMOVED lines=14> */
.L_x_12:


//--------------------- .text._Z22sum_split_array_kernelILi3EfdEviPT1_PT0_S3_S3_S3_S0_ --------------------------
	.section	.text._Z22sum_split_array_kernelILi3EfdEviPT1_PT0_S3_S3_S3_S0_,"ax",@progbits
	.align	128
        .global         _Z22sum_split_array_kernelILi3EfdEviPT1_PT0_S3_S3_S3_S0_
        .type           _Z22sum_split_array_kernelILi3EfdEviPT1_PT0_S3_S3_S3_S0_,@function
        .size           _Z22sum_split_array_kernelILi3EfdEviPT1_PT0_S3_S3_S3_S0_,(.L_x_13 - _Z22sum_split_array_kernelILi3EfdEviPT1_PT0_S3_S3_S3_S0_)
        .other          _Z22sum_split_array_kernelILi3EfdEviPT1_PT0_S3_S3_S3_S0_,@"STO_CUDA_ENTRY STV_DEFAULT"
_Z22sum_split_array_kernelILi3EfdEviPT1_PT0_S3_S3_S3_S0_:
.text._Z22sum_split_array_kernelILi3EfdEviPT1_PT0_S3_S3_S3_S0_:
        /* <DEDUP_REMOVED lines=11> */
[----:B------:R-:W3:Y:S01]  /*00b0*/  LDC.64 R10, c[0x0][0x3a0] ;  /* 0x0000e800ff0a7b82 */ /* 0x000ee20000000a00 */
[----:B0-----:R-:W-:-:S07]  /*00c0*/  IMAD.WIDE R2, R0, 0x4, R2 ;  /* 0x0000000400027825 */ /* 0x001fce00078e0202 */
[----:B------:R-:W0:Y:S01]  /*00d0*/  LDC.64 R8, c[0x0][0x3b0] ;  /* 0x0000ec00ff087b82 */ /* 0x000e220000000a00 */
[----:B-1----:R1:W4:Y:S01]  /*00e0*/  LDG.E.CONSTANT R14, desc[UR4][R2.64] ;  /* 0x00000004020e7981 */ /* 0x002322000c1e9900 */
[----:B--2---:R-:W-:-:S06]  /*00f0*/  IMAD.WIDE R6, R0, 0x4, R6 ;  /* 0x0000000400067825 */ /* 0x004fcc00078e0206 */
[----:B------:R-:W1:Y:S01]  /*0100*/  LDC.64 R16, c[0x0][0x3b0] ;  /* 0x0000ec00ff107b82 */ /* 0x000e620000000a00 */
[----:B------:R-:W2:Y:S01]  /*0110*/  LDG.E.CONSTANT R15, desc[UR4][R6.64] ;  /* 0x00000004060f7981 */ /* 0x000ea2000c1e9900 */
[----:B---3--:R-:W-:-:S06]  /*0120*/  IMAD.WIDE R10, R0, 0x4, R10 ;  /* 0x00000004000a7825 */ /* 0x008fcc00078e020a */
[----:B------:R-:W3:Y:S01]  /*0130*/  LDC.64 R12, c[0x0][0x388] ;  /* 0x0000e200ff0c7b82 */ /* 0x000ee20000000a00 */
[----:B------:R-:W5:Y:S01]  /*0140*/  LDG.E.CONSTANT R10, desc[UR4][R10.64] ;  /* 0x000000040a0a7981 */ /* 0x000f62000c1e9900 */
[----:B0-----:R-:W-:-:S06]  /*0150*/  DSETP.NEU.AND P0, PT, R8, 1, PT ;  /* 0x3ff000000800742a */ /* 0x001fcc0003f0d000 */
[----:B-1----:R-:W-:Y:S02]  /*0160*/  FSEL R2, R16, RZ, P0 ;  /* 0x000000ff10027208 */ /* 0x002fe40000000000 */
[----:B------:R-:W-:Y:S01]  /*0170*/  FSEL R3, R17, 0.234375, P0 ;  /* 0x3e70000011037808 */ /* 0x000fe20000000000 */
[----:B----4-:R-:W0:Y:S08]  /*0180*/  F2F.F64.F32 R4, R14 ;  /* 0x0000000e00047310 */ /* 0x010e300000201800 */
[----:B--2---:R-:W1:Y:S01]  /*0190*/  F2F.F64.F32 R8, R15 ;  /* 0x0000000f00087310 */ /* 0x004e620000201800 */
[----:B0-----:R-:W-:-:S07]  /*01a0*/  DADD R4, RZ, R4 ;  /* 0x00000000ff047229 */ /* 0x001fce0000000004 */
[----:B-----5:R-:W0:Y:S01]  /*01b0*/  F2F.F64.F32 R6, R10 ;  /* 0x0000000a00067310 */ /* 0x020e220000201800 */
[C---:B-1----:R-:W-:Y:S02]  /*01c0*/  DFMA R4, R2.reuse, R8, R4 ;  /* 0x000000080204722b */ /* 0x042fe40000000004 */
[----:B------:R-:W-:-:S08]  /*01d0*/  DMUL R2, R2, R2 ;  /* 0x0000000202027228 */ /* 0x000fd00000000000 */
[----:B0-----:R-:W-:Y:S01]  /*01e0*/  DFMA R2, R2, R6, R4 ;  /* 0x000000060202722b */ /* 0x001fe20000000004 */
[----:B---3--:R-:W-:-:S06]  /*01f0*/  IMAD.WIDE R4, R0, 0x8, R12 ;  /* 0x0000000800047825 */ /* 0x008fcc00078e020c */
[----:B------:R-:W-:Y:S01]  /*0200*/  STG.E.64 desc[UR4][R4.64], R2 ;  /* 0x0000000204007986 */ /* 0x000fe2000c101b04 */
[----:B------:R-:W-:Y:S05]  /*0210*/  EXIT ;  /* 0x000000000000794d */ /* 0x000fea0003800000 */
.L_x_1:
        /* <DEDUP_REMOVED lines=14> */
.L_x_13:


//--------------------- .text._Z22sum_split_array_kernelILi2EfdEviPT1_PT0_S3_S3_S3_S0_ --------------------------
	.section	.text._Z22sum_split_array_kernelILi2EfdEviPT1_PT0_S3_S3_S3_S0_,"ax",@progbits
	.align	128
        .global         _Z22sum_split_array_kernelILi2EfdEviPT1_PT0_S3_S3_S3_S0_
        .type           _Z22sum_split_array_kernelILi2EfdEviPT1_PT0_S3_S3_S3_S0_,@function
        .size           _Z22sum_split_array_kernelILi2EfdEviPT1_PT0_S3_S3_S3_S0_,(.L_x_14 - _Z22sum_split_array_kernelILi2EfdEviPT1_PT0_S3_S3_S3_S0_)
        .other          _Z22sum_split_array_kernelILi2EfdEviPT1_PT0_S3_S3_S3_S0_,@"STO_CUDA_ENTRY STV_DEFAULT"
_Z22sum_split_array_kernelILi2EfdEviPT1_PT0_S3_S3_S3_S0_:
.text._Z22sum_split_array_kernelILi2EfdEviPT1_PT0_S3_S3_S3_S0_:
        /* <DEDUP_REMOVED lines=18> */
[----:B---3--:R-:W-:-:S06]  /*0120*/  DSETP.NEU.AND P0, PT, R10, 1, PT ;  /* 0x3ff000000a00742a */ /* 0x008fcc0003f0d000 */
[----:B0-----:R-:W-:Y:S02]  /*0130*/  FSEL R10, R16, RZ, P0 ;  /* 0x000000ff100a7208 */ /* 0x001fe40000000000 */
[----:B------:R-:W-:Y:S01]  /*0140*/  FSEL R11, R17, 0.234375, P0 ;  /* 0x3e700000110b7808 */ /* 0x000fe20000000000 */
[----:B-1----:R-:W-:Y:S01]  /*0150*/  IMAD.WIDE R2, R15, 0x8, R12 ;  /* 0x000000080f027825 */ /* 0x002fe200078e020c */
[----:B----4-:R-:W0:Y:S08]  /*0160*/  F2F.F64.F32 R4, R0 ;  /* 0x0000000000047310 */ /* 0x010e300000201800 */
[----:B--2---:R-:W1:Y:S01]  /*0170*/  F2F.F64.F32 R8, R6 ;  /* 0x0000000600087310 */ /* 0x004e620000201800 */
[----:B0-----:R-:W-:-:S08]  /*0180*/  DADD R4, RZ, R4 ;  /* 0x00000000ff047229 */ /* 0x001fd00000000004 */
[----:B-1----:R-:W-:-:S07]  /*0190*/  DFMA R4, R8, R10, R4 ;  /* 0x0000000a0804722b */ /* 0x002fce0000000004 */
[----:B------:R-:W-:Y:S01]  /*01a0*/  STG.E.64 desc[UR4][R2.64], R4 ;  /* 0x0000000402007986 */ /* 0x000fe2000c101b04 */
[----:B------:R-:W-:Y:S05]  /*01b0*/  EXIT ;  /* 0x000000000000794d */ /* 0x000fea0003800000 */
.L_x_2:
        /* <DEDUP_REMOVED lines=12> */
.L_x_14:


//--------------------- .text._Z22sum_split_array_kernelILi1EfdEviPT1_PT0_S3_S3_S3_S0_ --------------------------
	.section	.text._Z22sum_split_array_kernelILi1EfdEviPT1_PT0_S3_S3_S3_S0_,"ax",@progbits
	.align	128
        .global         _Z22sum_split_array_kernelILi1EfdEviPT1_PT0_S3_S3_S3_S0_
        .type           _Z22sum_split_array_kernelILi1EfdEviPT1_PT0_S3_S3_S3_S0_,@function
        .size           _Z22sum_split_array_kernelILi1EfdEviPT1_PT0_S3_S3_S3_S0_,(.L_x_15 - _Z22sum_split_array_kernelILi1EfdEviPT1_PT0_S3_S3_S3_S0_)
        .other          _Z22sum_split_array_kernelILi1EfdEviPT1_PT0_S3_S3_S3_S0_,@"STO_CUDA_ENTRY STV_DEFAULT"
_Z22sum_split_array_kernelILi1EfdEviPT1_PT0_S3_S3_S3_S0_:
.text._Z22sum_split_array_kernelILi1EfdEviPT1_PT0_S3_S3_S3_S0_:
        /* <DEDUP_REMOVED lines=10> */
[----:B------:R-:W2:Y:S01]  /*00a0*/  LDC.64 R6, c[0x0][0x388] ;  /* 0x0000e200ff067b82 */ /* 0x000ea20000000a00 */
[----:B0-----:R-:W-:-:S06]  /*00b0*/  IMAD.WIDE R2, R9, 0x4, R2 ;  /* 0x0000000409027825 */ /* 0x001fcc00078e0202 */
[----:B-1----:R-:W3:Y:S01]  /*00c0*/  LDG.E.CONSTANT R2, desc[UR4][R2.64] ;  /* 0x0000000402027981 */ /* 0x002ee2000c1e9900 */
[----:B--2---:R-:W-:Y:S01]  /*00d0*/  IMAD.WIDE R6, R9, 0x8, R6 ;  /* 0x0000000809067825 */ /* 0x004fe200078e0206 */
[----:B---3--:R-:W0:Y:S02]  /*00e0*/  F2F.F64.F32 R4, R2 ;  /* 0x0000000200047310 */ /* 0x008e240000201800 */
[----:B0-----:R-:W-:-:S07]  /*00f0*/  DADD R4, RZ, R4 ;  /* 0x00000000ff047229 */ /* 0x001fce0000000004 */
[----:B------:R-:W-:Y:S01]  /*0100*/  STG.E.64 desc[UR4][R6.64], R4 ;  /* 0x0000000406007986 */ /* 0x000fe2000c101b04 */
[----:B------:R-:W-:Y:S05]  /*0110*/  EXIT ;  /* 0x000000000000794d */ /* 0x000fea0003800000 */
.L_x_3:
        /* <DEDUP_REMOVED lines=14> */
.L_x_15:


//--------------------- .text._Z22sum_split_array_kernelILi4E6__halfdEviPT1_PT0_S4_S4_S4_S1_ --------------------------
	.section	.text._Z22sum_split_array_kernelILi4E6__halfdEviPT1_PT0_S4_S4_S4_S1_,"ax",@progbits
	.align	128
        .global         _Z22sum_split_array_kernelILi4E6__halfdEviPT1_PT0_S4_S4_S4_S1_
        .type           _Z22sum_split_array_kernelILi4E6__halfdEviPT1_PT0_S4_S4_S4_S1_,@function
        .size           _Z22sum_split_array_kernelILi4E6__halfdEviPT1_PT0_S4_S4_S4_S1_,(.L_x_16 - _Z22sum_split_array_kernelILi4E6__halfdEviPT1_PT0_S4_S4_S4_S1_)
        .other          _Z22sum_split_array_kernelILi4E6__halfdEviPT1_PT0_S4_S4_S4_S1_,@"STO_CUDA_ENTRY STV_DEFAULT"
_Z22sum_split_array_kernelILi4E6__halfdEviPT1_PT0_S4_S4_S4_S1_:
.text._Z22sum_split_array_kernelILi4E6__halfdEviPT1_PT0_S4_S4_S4_S1_:
        /* <DEDUP_REMOVED lines=14> */
[----:B-1----:R1:W4:Y:S01]  /*00e0*/  LDG.E.U16.CONSTANT R2, desc[UR4][R2.64] ;  /* 0x0000000402027981 */ /* 0x002322000c1e9500 */
[----:B--2---:R-:W-:-:S06]  /*00f0*/  IMAD.WIDE R6, R0, 0x2, R6 ;  /* 0x0000000200067825 */ /* 0x004fcc00078e0206 */
[----:B------:R-:W2:Y:S01]  /*0100*/  LDC.64 R12, c[0x0][0x3b0] ;  /* 0x0000ec00ff0c7b82 */ /* 0x000ea20000000a00 */
[----:B------:R-:W5:Y:S01]  /*0110*/  LDG.E.U16.CONSTANT R6, desc[UR4][R6.64] ;  /* 0x0000000406067981 */ /* 0x000f62000c1e9500 */
[----:B---3--:R-:W-:-:S06]  /*0120*/  IMAD.WIDE R8, R0, 0x2, R8 ;  /* 0x0000000200087825 */ /* 0x008fcc00078e0208 */
[----:B------:R-:W1:Y:S01]  /*0130*/  LDC.64 R18, c[0x0][0x3b0] ;  /* 0x0000ec00ff127b82 */ /* 0x000e620000000a00 */
[----:B------:R-:W3:Y:S01]  /*0140*/  LDG.E.U16.CONSTANT R8, desc[UR4][R8.64] ;  /* 0x0000000408087981 */ /* 0x000ee2000c1e9500 */
[----:B0-----:R-:W-:-:S05]  /*0150*/  IMAD.WIDE R10, R0, 0x2, R10 ;  /* 0x00000002000a7825 */ /* 0x001fca00078e020a */
[----:B------:R0:W3:Y:S01]  /*0160*/  LDG.E.U16.CONSTANT R17, desc[UR4][R10.64] ;  /* 0x000000040a117981 */ /* 0x0000e2000c1e9500 */
[----:B--2---:R-:W-:Y:S01]  /*0170*/  DSETP.NEU.AND P0, PT, R12, 1, PT ;  /* 0x3ff000000c00742a */ /* 0x004fe20003f0d000 */
[----:B------:R-:W2:Y:S05]  /*0180*/  LDC.64 R12, c[0x0][0x388] ;  /* 0x0000e200ff0c7b82 */ /* 0x000eaa0000000a00 */
[----:B-1----:R-:W-:Y:S01]  /*0190*/  FSEL R3, R19, 0.8125, P0 ;  /* 0x3f50000013037808 */ /* 0x002fe20000000000 */
[----:B----4-:R-:W-:Y:S01]  /*01a0*/  HADD2.F32 R14, -RZ, R2.H0_H0 ;  /* 0x20000002ff0e7230 */ /* 0x010fe20000004100 */
[----:B------:R-:W-:-:S03]  /*01b0*/  FSEL R2, R18, RZ, P0 ;  /* 0x000000ff12027208 */ /* 0x000fc60000000000 */
[----:B------:R-:W1:Y:S01]  /*01c0*/  F2F.F64.F32 R4, R14 ;  /* 0x0000000e00047310 */ /* 0x000e620000201800 */
[----:B-----5:R-:W-:-:S07]  /*01d0*/  HADD2.F32 R15, -RZ, R6.H0_H0 ;  /* 0x20000006ff0f7230 */ /* 0x020fce0000004100 */
[----:B------:R-:W4:Y:S01]  /*01e0*/  F2F.F64.F32 R6, R15 ;  /* 0x0000000f00067310 */ /* 0x000f220000201800 */
[----:B---3--:R-:W-:Y:S01]  /*01f0*/  HADD2.F32 R16, -RZ, R8.H0_H0 ;  /* 0x20000008ff107230 */ /* 0x008fe20000004100 */
[----:B------:R-:W-:Y:S02]  /*0200*/  DMUL R8, R2, R2 ;  /* 0x0000000202087228 */ /* 0x000fe40000000000 */
[----:B-1----:R-:W-:-:S04]  /*0210*/  DADD R4, RZ, R4 ;  /* 0x00000000ff047229 */ /* 0x002fc80000000004 */
[----:B0-----:R-:W0:Y:S01]  /*0220*/  F2F.F64.F32 R10, R16 ;  /* 0x00000010000a7310 */ /* 0x001e220000201800 */
[----:B------:R-:W-:-:S03]  /*0230*/  HADD2.F32 R17, -RZ, R17.H0_H0 ;  /* 0x20000011ff117230 */ /* 0x000fc60000004100 */
[----:B----4-:R-:W-:-:S04]  /*0240*/  DFMA R4, R2, R6, R4 ;  /* 0x000000060204722b */ /* 0x010fc80000000004 */
[----:B------:R-:W1:Y:S01]  /*0250*/  F2F.F64.F32 R6, R17 ;  /* 0x0000001100067310 */ /* 0x000e620000201800 */
[----:B------:R-:W-:-:S03]  /*0260*/  DMUL R2, R2, R8 ;  /* 0x0000000802027228 */ /* 0x000fc60000000000 */
[----:B0-----:R-:W-:-:S08]  /*0270*/  DFMA R4, R8, R10, R4 ;  /* 0x0000000a0804722b */ /* 0x001fd00000000004 */
[----:B-1----:R-:W-:Y:S01]  /*0280*/  DFMA R2, R2, R6, R4 ;  /* 0x000000060202722b */ /* 0x002fe20000000004 */
[----:B--2---:R-:W-:-:S06]  /*0290*/  IMAD.WIDE R4, R0, 0x8, R12 ;  /* 0x0000000800047825 */ /* 0x004fcc00078e020c */
[----:B------:R-:W-:Y:S01]  /*02a0*/  STG.E.64 desc[UR4][R4.64], R2 ;  /* 0x0000000204007986 */ /* 0x000fe2000c101b04 */
[----:B------:R-:W-:Y:S05]  /*02b0*/  EXIT ;  /* 0x000000000000794d */ /* 0x000fea0003800000 */
.L_x_4:
        /* <DEDUP_REMOVED lines=12> */
.L_x_16:


//--------------------- .text._Z22sum_split_array_kernelILi3E6__halfdEviPT1_PT0_S4_S4_S4_S1_ --------------------------
	.section	.text._Z22sum_split_array_kernelILi3E6__halfdEviPT1_PT0_S4_S4_S4_S1_,"ax",@progbits
	.align	128
        .global         _Z22sum_split_array_kernelILi3E6__halfdEviPT1_PT0_S4_S4_S4_S1_
        .type           _Z22sum_split_array_kernelILi3E6__halfdEviPT1_PT0_S4_S4_S4_S1_,@function
        .size           _Z22sum_split_array_kernelILi3E6__halfdEviPT1_PT0_S4_S4_S4_S1_,(.L_x_17 - _Z22sum_split_array_kernelILi3E6__halfdEviPT1_PT0_S4_S4_S4_S1_)
        .other          _Z22sum_split_array_kernelILi3E6__halfdEviPT1_PT0_S4_S4_S4_S1_,@"STO_CUDA_ENTRY STV_DEFAULT"
_Z22sum_split_array_kernelILi3E6__halfdEviPT1_PT0_S4_S4_S4_S1_:
.text._Z22sum_split_array_kernelILi3E6__halfdEviPT1_PT0_S4_S4_S4_S1_:
        /* <DEDUP_REMOVED lines=16> */
[----:B------:R-:W1:Y:S01]  /*0100*/  LDC.64 R16, c[0x0][0x3b0] ;  /* 0x0000ec00ff107b82 */ /* 0x000e620000000a00 */
[----:B------:R-:W2:Y:S01]  /*0110*/  LDG.E.U16.CONSTANT R6, desc[UR4][R6.64] ;  /* 0x0000000406067981 */ /* 0x000ea2000c1e9500 */
[----:B---3--:R-:W-:-:S06]  /*0120*/  IMAD.WIDE R10, R0, 0x2, R10 ;  /* 0x00000002000a7825 */ /* 0x008fcc00078e020a */
[----:B------:R-:W3:Y:S01]  /*0130*/  LDC.64 R12, c[0x0][0x388] ;  /* 0x0000e200ff0c7b82 */ /* 0x000ee20000000a00 */
[----:B------:R-:W5:Y:S01]  /*0140*/  LDG.E.U16.CONSTANT R10, desc[UR4][R10.64] ;  /* 0x000000040a0a7981 */ /* 0x000f62000c1e9500 */
[----:B0-----:R-:W-:-:S06]  /*0150*/  DSETP.NEU.AND P0, PT, R8, 1, PT ;  /* 0x3ff000000800742a */ /* 0x001fcc0003f0d000 */
[----:B-1----:R-:W-:Y:S01]  /*0160*/  FSEL R3, R17, 0.8125, P0 ;  /* 0x3f50000011037808 */ /* 0x002fe20000000000 */
[----:B----4-:R-:W-:Y:S01]  /*0170*/  HADD2.F32 R14, -RZ, R2.H0_H0 ;  /* 0x20000002ff0e7230 */ /* 0x010fe20000004100 */
[----:B------:R-:W-:-:S03]  /*0180*/  FSEL R2, R16, RZ, P0 ;  /* 0x000000ff10027208 */ /* 0x000fc60000000000 */
[----:B------:R-:W0:Y:S01]  /*0190*/  F2F.F64.F32 R4, R14 ;  /* 0x0000000e00047310 */ /* 0x000e220000201800 */
[----:B--2---:R-:W-:-:S07]  /*01a0*/  HADD2.F32 R15, -RZ, R6.H0_H0 ;  /* 0x20000006ff0f7230 */ /* 0x004fce0000004100 */
[----:B------:R-:W1:Y:S01]  /*01b0*/  F2F.F64.F32 R8, R15 ;  /* 0x0000000f00087310 */ /* 0x000e620000201800 */
[----:B-----5:R-:W-:Y:S01]  /*01c0*/  HADD2.F32 R6, -RZ, R10.H0_H0 ;  /* 0x2000000aff067230 */ /* 0x020fe20000004100 */
[----:B0-----:R-:W-:-:S06]  /*01d0*/  DADD R4, RZ, R4 ;  /* 0x00000000ff047229 */ /* 0x001fcc0000000004 */
[----:B------:R-:W0:Y:S02]  /*01e0*/  F2F.F64.F32 R6, R6 ;  /* 0x0000000600067310 */ /* 0x000e240000201800 */
[C---:B-1----:R-:W-:Y:S02]  /*01f0*/  DFMA R4, R2.reuse, R8, R4 ;  /* 0x000000080204722b */ /* 0x042fe40000000004 */
[----:B------:R-:W-:-:S08]  /*0200*/  DMUL R2, R2, R2 ;  /* 0x0000000202027228 */ /* 0x000fd00000000000 */
[----:B0-----:R-:W-:Y:S01]  /*0210*/  DFMA R2, R2, R6, R4 ;  /* 0x000000060202722b */ /* 0x001fe20000000004 */
[----:B---3--:R-:W-:-:S06]  /*0220*/  IMAD.WIDE R4, R0, 0x8, R12 ;  /* 0x0000000800047825 */ /* 0x008fcc00078e020c */
[----:B------:R-:W-:Y:S01]  /*0230*/  STG.E.64 desc[UR4][R4.64], R2 ;  /* 0x0000000204007986 */ /* 0x000fe2000c101b04 */
[----:B------:R-:W-:Y:S05]  /*0240*/  EXIT ;  /* 0x000000000000794d */ /* 0x000fea0003800000 */
.L_x_5:
        /* <DEDUP_REMOVED lines=11> */
.L_x_17:


//--------------------- .text._Z22sum_split_array_kernelILi2E6__halfdEviPT1_PT0_S4_S4_S4_S1_ --------------------------
	.section	.text._Z22sum_split_array_kernelILi2E6__halfdEviPT1_PT0_S4_S4_S4_S1_,"ax",@progbits
	.align	128
        .global         _Z22sum_split_array_kernelILi2E6__halfdEviPT1_PT0_S4_S4_S4_S1_
        .type           _Z22sum_split_array_kernelILi2E6__halfdEviPT1_PT0_S4_S4_S4_S1_,@function
        .size           _Z22sum_split_array_kernelILi2E6__halfdEviPT1_PT0_S4_S4_S4_S1_,(.L_x_18 - _Z22sum_split_array_kernelILi2E6__halfdEviPT1_PT0_S4_S4_S4_S1_)
        .other          _Z22sum_split_array_kernelILi2E6__halfdEviPT1_PT0_S4_S4_S4_S1_,@"STO_CUDA_ENTRY STV_DEFAULT"
_Z22sum_split_array_kernelILi2E6__halfdEviPT1_PT0_S4_S4_S4_S1_:
.text._Z22sum_split_array_kernelILi2E6__halfdEviPT1_PT0_S4_S4_S4_S1_:
        /* <DEDUP_REMOVED lines=18> */
[----:B---3--:R-:W-:-:S06]  /*0120*/  DSETP.NEU.AND P0, PT, R10, 1, PT ;  /* 0x3ff000000a00742a */ /* 0x008fcc0003f0d000 */
[----:B0-----:R-:W-:Y:S01]  /*0130*/  FSEL R3, R17, 0.8125, P0 ;  /* 0x3f50000011037808 */ /* 0x001fe20000000000 */
[----:B----4-:R-:W-:Y:S01]  /*0140*/  HADD2.F32 R0, -RZ, R2.H0_H0 ;  /* 0x20000002ff007230 */ /* 0x010fe20000004100 */
[----:B------:R-:W-:-:S03]  /*0150*/  FSEL R2, R16, RZ, P0 ;  /* 0x000000ff10027208 */ /* 0x000fc60000000000 */
[----:B------:R-:W0:Y:S01]  /*0160*/  F2F.F64.F32 R4, R0 ;  /* 0x0000000000047310 */ /* 0x000e220000201800 */
[----:B--2---:R-:W-:-:S07]  /*0170*/  HADD2.F32 R8, -RZ, R6.H0_H0 ;  /* 0x20000006ff087230 */ /* 0x004fce0000004100 */
[----:B------:R-:W2:Y:S01]  /*0180*/  F2F.F64.F32 R8, R8 ;  /* 0x0000000800087310 */ /* 0x000ea20000201800 */
[----:B0-----:R-:W-:-:S08]  /*0190*/  DADD R4, RZ, R4 ;  /* 0x00000000ff047229 */ /* 0x001fd00000000004 */
[----:B--2---:R-:W-:Y:S01]  /*01a0*/  DFMA R4, R8, R2, R4 ;  /* 0x000000020804722b */ /* 0x004fe20000000004 */
[----:B-1----:R-:W-:-:S06]  /*01b0*/  IMAD.WIDE R2, R15, 0x8, R12 ;  /* 0x000000080f027825 */ /* 0x002fcc00078e020c */
[----:B------:R-:W-:Y:S01]  /*01c0*/  STG.E.64 desc[UR4][R2.64], R4 ;  /* 0x0000000402007986 */ /* 0x000fe2000c101b04 */
[----:B------:R-:W-:Y:S05]  /*01d0*/  EXIT ;  /* 0x000000000000794d */ /* 0x000fea0003800000 */
.L_x_6:
        /* <DEDUP_REMOVED lines=10> */
.L_x_18:


//--------------------- .text._Z22sum_split_array_kernelILi1E6__halfdEviPT1_PT0_S4_S4_S4_S1_ --------------------------
	.section	.text._Z22sum_split_array_kernelILi1E6__halfdEviPT1_PT0_S4_S4_S4_S1_,"ax",@progbits
	.align	128
        .global         _Z22sum_split_array_kernelILi1E6__halfdEviPT1_PT0_S4_S4_S4_S1_
        .type           _Z22sum_split_array_kernelILi1E6__halfdEviPT1_PT0_S4_S4_S4_S1_,@function
        .size           _Z22sum_split_array_kernelILi1E6__halfdEviPT1_PT0_S4_S4_S4_S1_,(.L_x_19 - _Z22sum_split_array_kernelILi1E6__halfdEviPT1_PT0_S4_S4_S4_S1_)
        .other          _Z22sum_split_array_kernelILi1E6__halfdEviPT1_PT0_S4_S4_S4_S1_,@"STO_CUDA_ENTRY STV_DEFAULT"
_Z22sum_split_array_kernelILi1E6__halfdEviPT1_PT0_S4_S4_S4_S1_:
.text._Z22sum_split_array_kernelILi1E6__halfdEviPT1_PT0_S4_S4_S4_S1_:
        /* <DEDUP_REMOVED lines=12> */
[----:B-1----:R-:W3:Y:S01]  /*00c0*/  LDG.E.U16.CONSTANT R2, desc[UR4][R2.64] ;  /* 0x0000000402027981 */ /* 0x002ee2000c1e9500 */
[----:B--2---:R-:W-:-:S04]  /*00d0*/  IMAD.WIDE R6, R9, 0x8, R6 ;  /* 0x0000000809067825 */ /* 0x004fc800078e0206 */
[----:B---3--:R-:W-:-:S04]  /*00e0*/  HADD2.F32 R0, -RZ, R2.H0_H0 ;  /* 0x20000002ff007230 */ /* 0x008fc80000004100 */
[----:B------:R-:W0:Y:S02]  /*00f0*/  F2F.F64.F32 R4, R0 ;  /* 0x0000000000047310 */ /* 0x000e240000201800 */
[----:B0-----:R-:W-:-:S07]  /*0100*/  DADD R4, RZ, R4 ;  /* 0x00000000ff047229 */ /* 0x001fce0000000004 */
[----:B------:R-:W-:Y:S01]  /*0110*/  STG.E.64 desc[UR4][R6.64], R4 ;  /* 0x0000000406007986 */ /* 0x000fe2000c101b04 */
[----:B------:R-:W-:Y:S05]  /*0120*/  EXIT ;  /* 0x000000000000794d */ /* 0x000fea0003800000 */
.L_x_7:
        /* <DEDUP_REMOVED lines=13> */
.L_x_19:


//--------------------- .text._Z18split_array_kernelILi4Ed6__halfEviPKT0_PT1_S5_S5_S5_S1_ --------------------------
	.section	.text._Z18split_array_kernelILi4Ed6__halfEviPKT0_PT1_S5_S5_S5_S1_,"ax",@progbits
	.align	128
        .global         _Z18split_array_kernelILi4Ed6__halfEviPKT0_PT1_S5_S5_S5_S1_
        .type           _Z18split_array_kernelILi4Ed6__halfEviPKT0_PT1_S5_S5_S5_S1_,@function
        .size           _Z18split_array_kernelILi4Ed6__halfEviPKT0_PT1_S5_S5_S5_S1_,(.L_x_20 - _Z18split_array_kernelILi4Ed6__halfEviPKT0_PT1_S5_S5_S5_S1_)
        .other          _Z18split_array_kernelILi4Ed6__halfEviPKT0_PT1_S5_S5_S5_S1_,@"STO_CUDA_ENTRY STV_DEFAULT"
_Z18split_array_kernelILi4Ed6__halfEviPKT0_PT1_S5_S5_S5_S1_:
.text._Z18split_array_kernelILi4Ed6__halfEviPKT0_PT1_S5_S5_S5_S1_:
        /* <DEDUP_REMOVED lines=12> */
[----:B0-----:R-:W-:-:S06]  /*00c0*/  IMAD.WIDE R4, R0, 0x8, R4 ;  /* 0x0000000800047825 */ /* 0x001fcc00078e0204 */
[----:B-1----:R-:W4:Y:S02]  /*00d0*/  LDG.E.64.CONSTANT R4, desc[UR4][R4.64] ;  /* 0x0000000404047981 */ /* 0x002f24000c1e9b00 */
[----:B----4-:R-:W0:Y:S02]  /*00e0*/  F2F.F16.F64 R2, R4 ;  /* 0x0000000400027310 */ /* 0x010e240000300800 */
[----:B0-----:R-:W-:-:S06]  /*00f0*/  HADD2.F32 R10, -RZ, R2.H0_H0 ;  /* 0x20000002ff0a7230 */ /* 0x001fcc0000004100 */
[----:B------:R-:W0:Y:S02]  /*0100*/  F2F.F64.F32 R6, R10 ;  /* 0x0000000a00067310 */ /* 0x000e240000201800 */
[----:B0-----:R-:W-:-:S08]  /*0110*/  DADD R6, R4, -R6 ;  /* 0x0000000004067229 */ /* 0x001fd00000000806 */
[----:B------:R-:W-:-:S08]  /*0120*/  DMUL R6, R6, 1024 ;  /* 0x4090000006067828 */ /* 0x000fd00000000000 */
[----:B------:R-:W-:-:S08]  /*0130*/  DMUL R6, R6, 1 ;  /* 0x3ff0000006067828 */ /* 0x000fd00000000000 */
[----:B------:R-:W-:-:S08]  /*0140*/  DMUL R6, R6, 1 ;  /* 0x3ff0000006067828 */ /* 0x000fd00000000000 */
[----:B------:R-:W-:-:S06]  /*0150*/  DMUL R6, R6, 1 ;  /* 0x3ff0000006067828 */ /* 0x000fcc0000000000 */
[----:B------:R-:W0:Y:S02]  /*0160*/  F2F.F16.F64 R3, R6 ;  /* 0x0000000600037310 */ /* 0x000e240000300800 */
[----:B0-----:R-:W-:-:S06]  /*0170*/  HADD2.F32 R12, -RZ, R3.H0_H0 ;  /* 0x20000003ff0c7230 */ /* 0x001fcc0000004100 */
[----:B------:R0:W1:Y:S02]  /*0180*/  F2F.F64.F32 R8, R12 ;  /* 0x0000000c00087310 */ /* 0x0000640000201800 */
[----:B0-----:R-:W0:Y:S01]  /*0190*/  LDC.64 R12, c[0x0][0x390] ;  /* 0x0000e400ff0c7b82 */ /* 0x001e220000000a00 */
[----:B-1----:R-:W-:-:S07]  /*01a0*/  DADD R8, R6, -R8 ;  /* 0x0000000006087229 */ /* 0x002fce0000000808 */
[----:B------:R-:W1:Y:S01]  /*01b0*/  LDC.64 R6, c[0x0][0x3a8] ;  /* 0x0000ea00ff067b82 */ /* 0x000e620000000a00 */
[----:B------:R-:W-:-:S08]  /*01c0*/  DMUL R8, R8, 1024 ;  /* 0x4090000008087828 */ /* 0x000fd00000000000 */
[----:B------:R-:W-:-:S08]  /*01d0*/  DMUL R8, R8, 1 ;  /* 0x3ff0000008087828 */ /* 0x000fd00000000000 */
[----:B------:R-:W-:Y:S01]  /*01e0*/  DMUL R8, R8, 1 ;  /* 0x3ff0000008087828 */ /* 0x000fe20000000000 */
[----:B-1----:R-:W-:-:S07]  /*01f0*/  IMAD.WIDE R6, R0, 0x2, R6 ;  /* 0x0000000200067825 */ /* 0x002fce00078e0206 */
[----:B------:R-:W-:-:S06]  /*0200*/  DMUL R8, R8, 1 ;  /* 0x3ff0000008087828 */ /* 0x000fcc0000000000 */
[----:B------:R-:W1:Y:S02]  /*0210*/  F2F.F16.F64 R4, R8 ;  /* 0x0000000800047310 */ /* 0x000e640000300800 */
[----:B-1----:R-:W-:-:S06]  /*0220*/  HADD2.F32 R5, -RZ, R4.H0_H0 ;  /* 0x20000004ff057230 */ /* 0x002fcc0000004100 */
[----:B------:R-:W1:Y:S02]  /*0230*/  F2F.F64.F32 R10, R5 ;  /* 0x00000005000a7310 */ /* 0x000e640000201800 */
[----:B-1----:R-:W-:Y:S01]  /*0240*/  DADD R10, R8, -R10 ;  /* 0x00000000080a7229 */ /* 0x002fe2000000080a */
[----:B0-----:R-:W-:-:S04]  /*0250*/  IMAD.WIDE R8, R0, 0x2, R12 ;  /* 0x0000000200087825 */ /* 0x001fc800078e020c */
[----:B---3--:R-:W-:Y:S01]  /*0260*/  IMAD.WIDE R12, R0, 0x2, R18 ;  /* 0x00000002000c7825 */ /* 0x008fe200078e0212 */
[----:B------:R-:W-:Y:S02]  /*0270*/  STG.E.U16 desc[UR4][R8.64], R2 ;  /* 0x0000000208007986 */ /* 0x000fe4000c101504 */
[----:B------:R-:W-:-:S08]  /*0280*/  DMUL R10, R10, 1024 ;  /* 0x409000000a0a7828 */ /* 0x000fd00000000000 */
[----:B------:R-:W-:-:S08]  /*0290*/  DMUL R10, R10, 1 ;  /* 0x3ff000000a0a7828 */ /* 0x000fd00000000000 */
[----:B------:R-:W-:-:S08]  /*02a0*/  DMUL R10, R10, 1 ;  /* 0x3ff000000a0a7828 */ /* 0x000fd00000000000 */
[----:B------:R-:W-:Y:S01]  /*02b0*/  DMUL R14, R10, 1 ;  /* 0x3ff000000a0e7828 */ /* 0x000fe20000000000 */
[----:B--2---:R-:W-:-:S05]  /*02c0*/  IMAD.WIDE R10, R0, 0x2, R16 ;  /* 0x00000002000a7825 */ /* 0x004fca00078e0210 */
[----:B------:R-:W-:Y:S04]  /*02d0*/  STG.E.U16 desc[UR4][R10.64], R3 ;  /* 0x000000030a007986 */ /* 0x000fe8000c101504 */
[----:B------:R-:W0:Y:S01]  /*02e0*/  F2F.F16.F64 R15, R14 ;  /* 0x0000000e000f7310 */ /* 0x000e220000300800 */
[----:B------:R-:W-:Y:S04]  /*02f0*/  STG.E.U16 desc[UR4][R12.64], R4 ;  /* 0x000000040c007986 */ /* 0x000fe8000c101504 */
[----:B0-----:R-:W-:Y:S01]  /*0300*/  STG.E.U16 desc[UR4][R6.64], R15 ;  /* 0x0000000f06007986 */ /* 0x001fe2000c101504 */
[----:B------:R-:W-:Y:S05]  /*0310*/  EXIT ;  /* 0x000000000000794d */ /* 0x000fea0003800000 */
.L_x_8:
        /* <DEDUP_REMOVED lines=14> */
.L_x_20:


//--------------------- .text._Z18split_array_kernelILi3Ed6__halfEviPKT0_PT1_S5_S5_S5_S1_ --------------------------
	.section	.text._Z18split_array_kernelILi3Ed6__halfEviPKT0_PT1_S5_S5_S5_S1_,"ax",@progbits
	.align	128
        .global         _Z18split_array_kernelILi3Ed6__halfEviPKT0_PT1_S5_S5_S5_S1_
        .type           _Z18split_array_kernelILi3Ed6__halfEviPKT0_PT1_S5_S5_S5_S1_,@function
        .size           _Z18split_array_kernelILi3Ed6__halfEviPKT0_PT1_S5_S5_S5_S1_,(.L_x_21 - _Z18split_array_kernelILi3Ed6__halfEviPKT0_PT1_S5_S5_S5_S1_)
        .other          _Z18split_array_kernelILi3Ed6__halfEviPKT0_PT1_S5_S5_S5_S1_,@"STO_CUDA_ENTRY STV_DEFAULT"
_Z18split_array_kernelILi3Ed6__halfEviPKT0_PT1_S5_S5_S5_S1_:
.text._Z18split_array_kernelILi3Ed6__halfEviPKT0_PT1_S5_S5_S5_S1_:
        /* <DEDUP_REMOVED lines=17> */
[----:B0-----:R-:W-:Y:S01]  /*0110*/  DADD R6, R4, -R6 ;  /* 0x0000000004067229 */ /* 0x001fe20000000806 */
[----:B------:R-:W0:Y:S07]  /*0120*/  LDC.64 R4, c[0x0][0x390] ;  /* 0x0000e400ff047b82 */ /* 0x000e2e0000000a00 */
[----:B------:R-:W-:-:S08]  /*0130*/  DMUL R6, R6, 1024 ;  /* 0x4090000006067828 */ /* 0x000fd00000000000 */
[----:B------:R-:W-:-:S08]  /*0140*/  DMUL R6, R6, 1 ;  /* 0x3ff0000006067828 */ /* 0x000fd00000000000 */
[----:B------:R-:W-:Y:S01]  /*0150*/  DMUL R6, R6, 1 ;  /* 0x3ff0000006067828 */ /* 0x000fe20000000000 */
[----:B0-----:R-:W-:-:S05]  /*0160*/  IMAD.WIDE R4, R2, 0x2, R4 ;  /* 0x0000000202047825 */ /* 0x001fca00078e0204 */
[----:B------:R-:W-:Y:S02]  /*0170*/  STG.E.U16 desc[UR4][R4.64], R0 ;  /* 0x0000000004007986 */ /* 0x000fe4000c101504 */
[----:B------:R-:W-:-:S06]  /*0180*/  DMUL R6, R6, 1 ;  /* 0x3ff0000006067828 */ /* 0x000fcc0000000000 */
[----:B------:R-:W0:Y:S02]  /*0190*/  F2F.F16.F64 R3, R6 ;  /* 0x0000000600037310 */ /* 0x000e240000300800 */
[----:B0-----:R-:W-:-:S06]  /*01a0*/  HADD2.F32 R16, -RZ, R3.H0_H0 ;  /* 0x20000003ff107230 */ /* 0x001fcc0000004100 */
[----:B------:R-:W0:Y:S02]  /*01b0*/  F2F.F64.F32 R8, R16 ;  /* 0x0000001000087310 */ /* 0x000e240000201800 */
[----:B0-----:R-:W-:Y:S01]  /*01c0*/  DADD R8, R6, -R8 ;  /* 0x0000000006087229 */ /* 0x001fe20000000808 */
[----:B--2---:R-:W-:-:S05]  /*01d0*/  IMAD.WIDE R6, R2, 0x2, R12 ;  /* 0x0000000202067825 */ /* 0x004fca00078e020c */
[----:B------:R-:W-:Y:S02]  /*01e0*/  STG.E.U16 desc[UR4][R6.64], R3 ;  /* 0x0000000306007986 */ /* 0x000fe4000c101504 */
[----:B------:R-:W-:-:S08]  /*01f0*/  DMUL R8, R8, 1024 ;  /* 0x4090000008087828 */ /* 0x000fd00000000000 */
[----:B------:R-:W-:-:S08]  /*0200*/  DMUL R8, R8, 1 ;  /* 0x3ff0000008087828 */ /* 0x000fd00000000000 */
[----:B------:R-:W-:-:S08]  /*0210*/  DMUL R8, R8, 1 ;  /* 0x3ff0000008087828 */ /* 0x000fd00000000000 */
[----:B------:R-:W-:Y:S01]  /*0220*/  DMUL R10, R8, 1 ;  /* 0x3ff00000080a7828 */ /* 0x000fe20000000000 */
[----:B---3--:R-:W-:-:S09]  /*0230*/  IMAD.WIDE R8, R2, 0x2, R14 ;  /* 0x0000000202087825 */ /* 0x008fd200078e020e */
[----:B------:R-:W0:Y:S02]  /*0240*/  F2F.F16.F64 R11, R10 ;  /* 0x0000000a000b7310 */ /* 0x000e240000300800 */
[----:B0-----:R-:W-:Y:S01]  /*0250*/  STG.E.U16 desc[UR4][R8.64], R11 ;  /* 0x0000000b08007986 */ /* 0x001fe2000c101504 */
[----:B------:R-:W-:Y:S05]  /*0260*/  EXIT ;  /* 0x000000000000794d */ /* 0x000fea0003800000 */
.L_x_9:
        /* <DEDUP_REMOVED lines=9> */
.L_x_21:


//--------------------- .text._Z18split_array_kernelILi2Ed6__halfEviPKT0_PT1_S5_S5_S5_S1_ --------------------------
	.section	.text._Z18split_array_kernelILi2Ed6__halfEviPKT0_PT1_S5_S5_S5_S1_,"ax",@progbits
	.align	128
        .global         _Z18split_array_kernelILi2Ed6__halfEviPKT0_PT1_S5_S5_S5_S1_
        .type           _Z18split_array_kernelILi2Ed6__halfEviPKT0_PT1_S5_S5_S5_S1_,@function
        .size           _Z18split_array_kernelILi2Ed6__halfEviPKT0_PT1_S5_S5_S5_S1_,(.L_x_22 - _Z18split_array_kernelILi2Ed6__halfEviPKT0_PT1_S5_S5_S5_S1_)
        .other          _Z18split_array_kernelILi2Ed6__halfEviPKT0_PT1_S5_S5_S5_S1_,@"STO_CUDA_ENTRY STV_DEFAULT"
_Z18split_array_kernelILi2Ed6__halfEviPKT0_PT1_S5_S5_S5_S1_:
.text._Z18split_array_kernelILi2Ed6__halfEviPKT0_PT1_S5_S5_S5_S1_:
        /* <DEDUP_REMOVED lines=28> */
.L_x_10:
        /* <DEDUP_REMOVED lines=12> */
.L_x_22:


//--------------------- .text._Z18split_array_kernelILi1Ed6__halfEviPKT0_PT1_S5_S5_S5_S1_ --------------------------
	.section	.text._Z18split_array_kernelILi1Ed6__halfEviPKT0_PT1_S5_S5_S5_S1_,"ax",@progbits
	.align	128
        .global         _Z18split_array_kernelILi1Ed6__halfEviPKT0_PT1_S5_S5_S5_S1_
        .type           _Z18split_array_kernelILi1Ed6__halfEviPKT0_PT1_S5_S5_S5_S1_,@function
        .size           _Z18split_array_kernelILi1Ed6__halfEviPKT0_PT1_S5_S5_S5_S1_,(.L_x_23 - _Z18split_array_kernelILi1Ed6__halfEviPKT0_PT1_S5_S5_S5_S1_)
        .other          _Z18split_array_kernelILi1Ed6__halfEviPKT0_PT1_S5_S5_S5_S1_,@"STO_CUDA_ENTRY STV_DEFAULT"
_Z18split_array_kernelILi1Ed6__halfEviPKT0_PT1_S5_S5_S5_S1_:
.text._Z18split_array_kernelILi1Ed6__halfEviPKT0_PT1_S5_S5_S5_S1_:
        /* <DEDUP_REMOVED lines=12> */
[----:B-1----:R-:W3:Y:S01]  /*00c0*/  LDG.E.64.CONSTANT R2, desc[UR4][R2.64] ;  /* 0x0000000402027981 */ /* 0x002ee2000c1e9b00 */
[----:B--2---:R-:W-:Y:S01]  /*00d0*/  IMAD.WIDE R4, R7, 0x2, R4 ;  /* 0x0000000207047825 */ /* 0x004fe200078e0204 */
[----:B---3--:R-:W0:Y:S04]  /*00e0*/  F2F.F16.F64 R9, R2 ;  /* 0x0000000200097310 */ /* 0x008e280000300800 */
[----:B0-----:R-:W-:Y:S01]  /*00f0*/  STG.E.U16 desc[UR4][R4.64], R9 ;  /* 0x0000000904007986 */ /* 0x001fe2000c101504 */
[----:B------:R-:W-:Y:S05]  /*0100*/  EXIT ;  /* 0x000000000000794d */ /* 0x000fea0003800000 */
.L_x_11:
        /* <DEDUP_REMOVED lines=15> */
.L_x_23:


//--------------------- .nv.shared.reserved.0     --------------------------
	.section	.nv.shared.reserved.0,"aw",@nobits
	.weak		__nv_reservedSMEM_offset_0_alias
	.size		__nv_reservedSMEM_offset_0_alias, 0, 64
	.other		__nv_reservedSMEM_offset_0_alias,@"STO_CUDA_RESERVED_SHARED STV_DEFAULT"
__nv_reservedSMEM_offset_0_alias:
	.zero		0
	.zero		64


//--------------------- .nv.constant0._Z22sum_split_array_kernelILi4EfdEviPT1_PT0_S3_S3_S3_S0_ --------------------------
	.section	.nv.constant0._Z22sum_split_array_kernelILi4EfdEviPT1_PT0_S3_S3_S3_S0_,"a",@progbits
	.sectionflags	@""
	.align	4
.nv.constant0._Z22sum_split_array_kernelILi4EfdEviPT1_PT0_S3_S3_S3_S0_:
	.zero		952


//--------------------- .nv.constant0._Z22sum_split_array_kernelILi3EfdEviPT1_PT0_S3_S3_S3_S0_ --------------------------
	.section	.nv.constant0._Z22sum_split_array_kernelILi3EfdEviPT1_PT0_S3_S3_S3_S0_,"a",@progbits
	.sectionflags	@""
	.align	4
.nv.constant0._Z22sum_split_array_kernelILi3EfdEviPT1_PT0_S3_S3_S3_S0_:
	.zero		952


//--------------------- .nv.constant0._Z22sum_split_array_kernelILi2EfdEviPT1_PT0_S3_S3_S3_S0_ --------------------------
	.section	.nv.constant0._Z22sum_split_array_kernelILi2EfdEviPT1_PT0_S3_S3_S3_S0_,"a",@progbits
	.sectionflags	@""
	.align	4
.nv.constant0._Z22sum_split_array_kernelILi2EfdEviPT1_PT0_S3_S3_S3_S0_:
	.zero		952


//--------------------- .nv.constant0._Z22sum_split_array_kernelILi1EfdEviPT1_PT0_S3_S3_S3_S0_ --------------------------
	.section	.nv.constant0._Z22sum_split_array_kernelILi1EfdEviPT1_PT0_S3_S3_S3_S0_,"a",@progbits
	.sectionflags	@""
	.align	4
.nv.constant0._Z22sum_split_array_kernelILi1EfdEviPT1_PT0_S3_S3_S3_S0_:
	.zero		952


//--------------------- .nv.constant0._Z22sum_split_array_kernelILi4E6__halfdEviPT1_PT0_S4_S4_S4_S1_ --------------------------
	.section	.nv.constant0._Z22sum_split_array_kernelILi4E6__halfdEviPT1_PT0_S4_S4_S4_S1_,"a",@progbits
	.sectionflags	@""
	.align	4
.nv.constant0._Z22sum_split_array_kernelILi4E6__halfdEviPT1_PT0_S4_S4_S4_S1_:
	.zero		952


//--------------------- .nv.constant0._Z22sum_split_array_kernelILi3E6__halfdEviPT1_PT0_S4_S4_S4_S1_ --------------------------
	.section	.nv.constant0._Z22sum_split_array_kernelILi3E6__halfdEviPT1_PT0_S4_S4_S4_S1_,"a",@progbits
	.sectionflags	@""
	.align	4
.nv.constant0._Z22sum_split_array_kernelILi3E6__halfdEviPT1_PT0_S4_S4_S4_S1_:
	.zero		952


//--------------------- .nv.constant0._Z22sum_split_array_kernelILi2E6__halfdEviPT1_PT0_S4_S4_S4_S1_ --------------------------
	.section	.nv.constant0._Z22sum_split_array_kernelILi2E6__halfdEviPT1_PT0_S4_S4_S4_S1_,"a",@progbits
	.sectionflags	@""
	.align	4
.nv.constant0._Z22sum_split_array_kernelILi2E6__halfdEviPT1_PT0_S4_S4_S4_S1_:
	.zero		952


//--------------------- .nv.constant0._Z22sum_split_array_kernelILi1E6__halfdEviPT1_PT0_S4_S4_S4_S1_ --------------------------
	.section	.nv.constant0._Z22sum_split_array_kernelILi1E6__halfdEviPT1_PT0_S4_S4_S4_S1_,"a",@progbits
	.sectionflags	@""
	.align	4
.nv.constant0._Z22sum_split_array_kernelILi1E6__halfdEviPT1_PT0_S4_S4_S4_S1_:
	.zero		952


//--------------------- .nv.constant0._Z18split_array_kernelILi4Ed6__halfEviPKT0_PT1_S5_S5_S5_S1_ --------------------------
	.section	.nv.constant0._Z18split_array_kernelILi4Ed6__halfEviPKT0_PT1_S5_S5_S5_S1_,"a",@progbits
	.sectionflags	@""
	.align	4
.nv.constant0._Z18split_array_kernelILi4Ed6__halfEviPKT0_PT1_S5_S5_S5_S1_:
	.zero		952


//--------------------- .nv.constant0._Z18split_array_kernelILi3Ed6__halfEviPKT0_PT1_S5_S5_S5_S1_ --------------------------
	.section	.nv.constant0._Z18split_array_kernelILi3Ed6__halfEviPKT0_PT1_S5_S5_S5_S1_,"a",@progbits
	.sectionflags	@""
	.align	4
.nv.constant0._Z18split_array_kernelILi3Ed6__halfEviPKT0_PT1_S5_S5_S5_S1_:
	.zero		952


//--------------------- .nv.constant0._Z18split_array_kernelILi2Ed6__halfEviPKT0_PT1_S5_S5_S5_S1_ --------------------------
	.section	.nv.constant0._Z18split_array_kernelILi2Ed6__halfEviPKT0_PT1_S5_S5_S5_S1_,"a",@progbits
	.sectionflags	@""
	.align	4
.nv.constant0._Z18split_array_kernelILi2Ed6__halfEviPKT0_PT1_S5_S5_S5_S1_:
	.zero		952


//--------------------- .nv.constant0._Z18split_array_kernelILi1Ed6__halfEviPKT0_PT1_S5_S5_S5_S1_ --------------------------
	.section	.nv.constant0._Z18split_array_kernelILi1Ed6__halfEviPKT0_PT1_S5_S5_S5_S1_,"a",@progbits
	.sectionflags	@""
	.align	4
.nv.constant0._Z18split_array_kernelILi1Ed6__halfEviPKT0_PT1_S5_S5_S5_S1_:
	.zero		952


//--------------------- SYMBOLS --------------------------

	.type		.nv.reservedSmem.offset0,@object
	.size		.nv.reservedSmem.offset0,0x4
